//
// Generated by NVIDIA NVVM Compiler
//
// Compiler Build ID: CL-36424714
// Cuda compilation tools, release 13.0, V13.0.88
// Based on NVVM 20.0.0
//

.version 9.0
.target sm_100
.address_size 64

	// .globl	_Z8kernel_IPcmiiiii
// _ZZ8kernel_IPcmiiiiiE5d_i_j has been demoted
// _ZZ10kernel_IIIPcmiiiiiE5d_i_k has been demoted
// _ZZ10kernel_IIIPcmiiiiiE5d_k_j has been demoted
// _ZZ10kernel_IIIPcmiiiiiE5k_max has been demoted
// _ZZ9kernel_IIPcmiiiiiE5d_i_k has been demoted
// _ZZ9kernel_IIPcmiiiiiE5d_k_j has been demoted

.visible .entry _Z8kernel_IPcmiiiii(
	.param .u64 .ptr .align 1 _Z8kernel_IPcmiiiii_param_0,
	.param .u64 _Z8kernel_IPcmiiiii_param_1,
	.param .u32 _Z8kernel_IPcmiiiii_param_2,
	.param .u32 _Z8kernel_IPcmiiiii_param_3,
	.param .u32 _Z8kernel_IPcmiiiii_param_4,
	.param .u32 _Z8kernel_IPcmiiiii_param_5,
	.param .u32 _Z8kernel_IPcmiiiii_param_6
)
{
	.reg .pred 	%p<12>;
	.reg .b32 	%r<91>;
	.reg .b64 	%rd<12>;
	// demoted variable
	.shared .align 4 .b8 _ZZ8kernel_IPcmiiiiiE5d_i_j[4224];
	ld.param.u64 	%rd3, [_Z8kernel_IPcmiiiii_param_0];
	ld.param.u64 	%rd4, [_Z8kernel_IPcmiiiii_param_1];
	ld.param.u32 	%r42, [_Z8kernel_IPcmiiiii_param_2];
	ld.param.u32 	%r43, [_Z8kernel_IPcmiiiii_param_3];
	ld.param.u32 	%r44, [_Z8kernel_IPcmiiiii_param_4];
	ld.param.u32 	%r45, [_Z8kernel_IPcmiiiii_param_5];
	ld.param.u32 	%r46, [_Z8kernel_IPcmiiiii_param_6];
	cvta.to.global.u64 	%rd5, %rd3;
	mov.u32 	%r1, %tid.x;
	mad.lo.s32 	%r47, %r45, %r42, %r1;
	mov.u32 	%r2, %tid.y;
	mad.lo.s32 	%r3, %r45, %r43, %r2;
	cvt.s64.s32 	%rd6, %r47;
	mul.lo.s64 	%rd7, %rd4, %rd6;
	add.s64 	%rd1, %rd5, %rd7;
	add.s64 	%rd8, %rd3, %rd7;
	mul.wide.s32 	%rd9, %r3, 4;
	add.s64 	%rd2, %rd8, %rd9;
	// begin inline asm
	ld.global.nc.s32 %r41, [%rd2];
	// end inline asm
	mov.u32 	%r48, _ZZ8kernel_IPcmiiiiiE5d_i_j;
	mad.lo.s32 	%r80, %r1, 132, %r48;
	shl.b32 	%r49, %r2, 2;
	add.s32 	%r6, %r80, %r49;
	st.shared.u32 	[%r6], %r41;
	mul.lo.s32 	%r8, %r46, %r45;
	add.s32 	%r50, %r8, %r45;
	min.s32 	%r7, %r50, %r44;
	setp.ge.s32 	%p1, %r8, %r7;
	mov.u32 	%r90, %r41;
	@%p1 bra 	$L__BB0_17;
	sub.s32 	%r51, %r7, %r8;
	and.b32  	%r9, %r51, 3;
	setp.eq.s32 	%p2, %r9, 0;
	mov.u32 	%r90, %r41;
	mov.u32 	%r85, %r8;
	@%p2 bra 	$L__BB0_6;
	neg.s32 	%r79, %r9;
	add.s32 	%r81, %r48, %r49;
	mov.u32 	%r85, %r8;
$L__BB0_3:
	.pragma "nounroll";
	bar.sync 	0;
	ld.shared.u32 	%r54, [%r80];
	ld.shared.u32 	%r55, [%r81];
	add.s32 	%r16, %r55, %r54;
	ld.shared.u32 	%r90, [%r6];
	setp.le.s32 	%p3, %r90, %r16;
	@%p3 bra 	$L__BB0_5;
	st.shared.u32 	[%r6], %r16;
	mov.u32 	%r90, %r16;
$L__BB0_5:
	add.s32 	%r85, %r85, 1;
	add.s32 	%r81, %r81, 132;
	add.s32 	%r80, %r80, 4;
	add.s32 	%r79, %r79, 1;
	setp.ne.s32 	%p4, %r79, 0;
	@%p4 bra 	$L__BB0_3;
$L__BB0_6:
	sub.s32 	%r56, %r8, %r7;
	setp.gt.u32 	%p5, %r56, -4;
	@%p5 bra 	$L__BB0_17;
	sub.s32 	%r88, %r85, %r7;
	shl.b32 	%r57, %r85, 2;
	mad.lo.s32 	%r58, %r1, 132, %r57;
	shl.b32 	%r59, %r8, 2;
	sub.s32 	%r60, %r58, %r59;
	add.s32 	%r62, %r60, %r48;
	add.s32 	%r87, %r62, 8;
	mad.lo.s32 	%r64, %r85, 132, %r49;
	mul.lo.s32 	%r65, %r8, 132;
	sub.s32 	%r66, %r64, %r65;
	add.s32 	%r67, %r66, %r48;
	add.s32 	%r86, %r67, 264;
$L__BB0_8:
	.pragma "nounroll";
	bar.sync 	0;
	ld.shared.u32 	%r68, [%r87+-8];
	ld.shared.u32 	%r69, [%r86+-264];
	add.s32 	%r31, %r69, %r68;
	ld.shared.u32 	%r70, [%r6];
	setp.le.s32 	%p6, %r70, %r31;
	@%p6 bra 	$L__BB0_10;
	st.shared.u32 	[%r6], %r31;
$L__BB0_10:
	bar.sync 	0;
	ld.shared.u32 	%r71, [%r87+-4];
	ld.shared.u32 	%r72, [%r86+-132];
	add.s32 	%r32, %r72, %r71;
	ld.shared.u32 	%r73, [%r6];
	setp.le.s32 	%p7, %r73, %r32;
	@%p7 bra 	$L__BB0_12;
	st.shared.u32 	[%r6], %r32;
$L__BB0_12:
	bar.sync 	0;
	ld.shared.u32 	%r74, [%r87];
	ld.shared.u32 	%r75, [%r86];
	add.s32 	%r33, %r75, %r74;
	ld.shared.u32 	%r76, [%r6];
	setp.le.s32 	%p8, %r76, %r33;
	@%p8 bra 	$L__BB0_14;
	st.shared.u32 	[%r6], %r33;
$L__BB0_14:
	bar.sync 	0;
	ld.shared.u32 	%r77, [%r87+4];
	ld.shared.u32 	%r78, [%r86+132];
	add.s32 	%r34, %r78, %r77;
	ld.shared.u32 	%r90, [%r6];
	setp.le.s32 	%p9, %r90, %r34;
	@%p9 bra 	$L__BB0_16;
	st.shared.u32 	[%r6], %r34;
	mov.u32 	%r90, %r34;
$L__BB0_16:
	add.s32 	%r88, %r88, 4;
	add.s32 	%r87, %r87, 16;
	add.s32 	%r86, %r86, 528;
	setp.ne.s32 	%p10, %r88, 0;
	@%p10 bra 	$L__BB0_8;
$L__BB0_17:
	setp.le.s32 	%p11, %r41, %r90;
	@%p11 bra 	$L__BB0_19;
	add.s64 	%rd11, %rd1, %rd9;
	st.global.u32 	[%rd11], %r90;
$L__BB0_19:
	ret;

}
	// .globl	_Z10kernel_IIIPcmiiiii
.visible .entry _Z10kernel_IIIPcmiiiii(
	.param .u64 .ptr .align 1 _Z10kernel_IIIPcmiiiii_param_0,
	.param .u64 _Z10kernel_IIIPcmiiiii_param_1,
	.param .u32 _Z10kernel_IIIPcmiiiii_param_2,
	.param .u32 _Z10kernel_IIIPcmiiiii_param_3,
	.param .u32 _Z10kernel_IIIPcmiiiii_param_4,
	.param .u32 _Z10kernel_IIIPcmiiiii_param_5,
	.param .u32 _Z10kernel_IIIPcmiiiii_param_6
)
{
	.reg .pred 	%p<12>;
	.reg .b32 	%r<224>;
	.reg .b64 	%rd<17>;
	// demoted variable
	.shared .align 4 .b8 _ZZ10kernel_IIIPcmiiiiiE5d_i_k[4224];
	// demoted variable
	.shared .align 4 .b8 _ZZ10kernel_IIIPcmiiiiiE5d_k_j[4224];
	// demoted variable
	.shared .align 4 .u32 _ZZ10kernel_IIIPcmiiiiiE5k_max;
	ld.param.u64 	%rd5, [_Z10kernel_IIIPcmiiiii_param_0];
	ld.param.u64 	%rd6, [_Z10kernel_IIIPcmiiiii_param_1];
	ld.param.u32 	%r41, [_Z10kernel_IIIPcmiiiii_param_2];
	ld.param.u32 	%r42, [_Z10kernel_IIIPcmiiiii_param_3];
	ld.param.u32 	%r35, [_Z10kernel_IIIPcmiiiii_param_4];
	ld.param.u32 	%r36, [_Z10kernel_IIIPcmiiiii_param_5];
	ld.param.u32 	%r37, [_Z10kernel_IIIPcmiiiii_param_6];
	cvta.to.global.u64 	%rd7, %rd5;
	mov.u32 	%r1, %tid.x;
	mov.u32 	%r2, %tid.y;
	mov.u32 	%r43, %ctaid.x;
	add.s32 	%r44, %r41, %r43;
	setp.ge.u32 	%p1, %r44, %r37;
	selp.u32 	%r45, 1, 0, %p1;
	add.s32 	%r46, %r44, %r45;
	shl.b32 	%r47, %r46, 5;
	add.s32 	%r3, %r47, %r1;
	mov.u32 	%r48, %ctaid.y;
	add.s32 	%r49, %r42, %r48;
	setp.ge.u32 	%p2, %r49, %r37;
	selp.u32 	%r50, 1, 0, %p2;
	add.s32 	%r51, %r49, %r50;
	shl.b32 	%r52, %r51, 5;
	add.s32 	%r4, %r52, %r2;
	cvt.s64.s32 	%rd8, %r3;
	mul.lo.s64 	%rd9, %rd6, %rd8;
	add.s64 	%rd1, %rd7, %rd9;
	add.s64 	%rd10, %rd5, %rd9;
	mul.wide.s32 	%rd11, %r4, 4;
	add.s64 	%rd2, %rd10, %rd11;
	// begin inline asm
	ld.global.nc.s32 %r38, [%rd2];
	// end inline asm
	shl.b32 	%r53, %r37, 5;
	add.s32 	%r54, %r53, %r2;
	mul.wide.s32 	%rd12, %r54, 4;
	add.s64 	%rd3, %rd10, %rd12;
	// begin inline asm
	ld.global.nc.s32 %r39, [%rd3];
	// end inline asm
	mul.lo.s32 	%r55, %r1, 132;
	mov.u32 	%r56, _ZZ10kernel_IIIPcmiiiiiE5d_i_k;
	add.s32 	%r57, %r56, %r55;
	shl.b32 	%r58, %r2, 2;
	add.s32 	%r59, %r57, %r58;
	st.shared.u32 	[%r59], %r39;
	add.s32 	%r60, %r53, %r1;
	cvt.s64.s32 	%rd13, %r60;
	mad.lo.s64 	%rd14, %rd6, %rd13, %rd5;
	add.s64 	%rd4, %rd14, %rd11;
	// begin inline asm
	ld.global.nc.s32 %r40, [%rd4];
	// end inline asm
	mov.u32 	%r61, _ZZ10kernel_IIIPcmiiiiiE5d_k_j;
	add.s32 	%r62, %r61, %r55;
	add.s32 	%r63, %r62, %r58;
	st.shared.u32 	[%r63], %r40;
	or.b32  	%r64, %r1, %r2;
	setp.ne.s32 	%p3, %r64, 0;
	@%p3 bra 	$L__BB1_2;
	mul.lo.s32 	%r65, %r37, %r36;
	sub.s32 	%r66, %r35, %r65;
	min.s32 	%r67, %r66, %r36;
	st.shared.u32 	[_ZZ10kernel_IIIPcmiiiiiE5k_max], %r67;
$L__BB1_2:
	bar.sync 	0;
	ld.shared.u32 	%r6, [_ZZ10kernel_IIIPcmiiiiiE5k_max];
	setp.lt.s32 	%p4, %r6, 1;
	mov.u32 	%r223, %r38;
	@%p4 bra 	$L__BB1_9;
	and.b32  	%r7, %r6, 31;
	setp.lt.u32 	%p5, %r6, 32;
	mov.b32 	%r217, 0;
	mov.u32 	%r223, %r38;
	@%p5 bra 	$L__BB1_6;
	and.b32  	%r217, %r6, 2147483616;
	neg.s32 	%r214, %r217;
	mad.lo.s32 	%r71, %r1, 132, %r56;
	add.s32 	%r213, %r71, 64;
	add.s32 	%r74, %r58, %r61;
	add.s32 	%r212, %r74, 2112;
	mov.u32 	%r223, %r38;
$L__BB1_5:
	.pragma "nounroll";
	ld.shared.u32 	%r75, [%r213+-64];
	ld.shared.u32 	%r76, [%r212+-2112];
	add.s32 	%r77, %r76, %r75;
	min.s32 	%r78, %r223, %r77;
	ld.shared.u32 	%r79, [%r213+-60];
	ld.shared.u32 	%r80, [%r212+-1980];
	add.s32 	%r81, %r80, %r79;
	min.s32 	%r82, %r78, %r81;
	ld.shared.u32 	%r83, [%r213+-56];
	ld.shared.u32 	%r84, [%r212+-1848];
	add.s32 	%r85, %r84, %r83;
	min.s32 	%r86, %r82, %r85;
	ld.shared.u32 	%r87, [%r213+-52];
	ld.shared.u32 	%r88, [%r212+-1716];
	add.s32 	%r89, %r88, %r87;
	min.s32 	%r90, %r86, %r89;
	ld.shared.u32 	%r91, [%r213+-48];
	ld.shared.u32 	%r92, [%r212+-1584];
	add.s32 	%r93, %r92, %r91;
	min.s32 	%r94, %r90, %r93;
	ld.shared.u32 	%r95, [%r213+-44];
	ld.shared.u32 	%r96, [%r212+-1452];
	add.s32 	%r97, %r96, %r95;
	min.s32 	%r98, %r94, %r97;
	ld.shared.u32 	%r99, [%r213+-40];
	ld.shared.u32 	%r100, [%r212+-1320];
	add.s32 	%r101, %r100, %r99;
	min.s32 	%r102, %r98, %r101;
	ld.shared.u32 	%r103, [%r213+-36];
	ld.shared.u32 	%r104, [%r212+-1188];
	add.s32 	%r105, %r104, %r103;
	min.s32 	%r106, %r102, %r105;
	ld.shared.u32 	%r107, [%r213+-32];
	ld.shared.u32 	%r108, [%r212+-1056];
	add.s32 	%r109, %r108, %r107;
	min.s32 	%r110, %r106, %r109;
	ld.shared.u32 	%r111, [%r213+-28];
	ld.shared.u32 	%r112, [%r212+-924];
	add.s32 	%r113, %r112, %r111;
	min.s32 	%r114, %r110, %r113;
	ld.shared.u32 	%r115, [%r213+-24];
	ld.shared.u32 	%r116, [%r212+-792];
	add.s32 	%r117, %r116, %r115;
	min.s32 	%r118, %r114, %r117;
	ld.shared.u32 	%r119, [%r213+-20];
	ld.shared.u32 	%r120, [%r212+-660];
	add.s32 	%r121, %r120, %r119;
	min.s32 	%r122, %r118, %r121;
	ld.shared.u32 	%r123, [%r213+-16];
	ld.shared.u32 	%r124, [%r212+-528];
	add.s32 	%r125, %r124, %r123;
	min.s32 	%r126, %r122, %r125;
	ld.shared.u32 	%r127, [%r213+-12];
	ld.shared.u32 	%r128, [%r212+-396];
	add.s32 	%r129, %r128, %r127;
	min.s32 	%r130, %r126, %r129;
	ld.shared.u32 	%r131, [%r213+-8];
	ld.shared.u32 	%r132, [%r212+-264];
	add.s32 	%r133, %r132, %r131;
	min.s32 	%r134, %r130, %r133;
	ld.shared.u32 	%r135, [%r213+-4];
	ld.shared.u32 	%r136, [%r212+-132];
	add.s32 	%r137, %r136, %r135;
	min.s32 	%r138, %r134, %r137;
	ld.shared.u32 	%r139, [%r213];
	ld.shared.u32 	%r140, [%r212];
	add.s32 	%r141, %r140, %r139;
	min.s32 	%r142, %r138, %r141;
	ld.shared.u32 	%r143, [%r213+4];
	ld.shared.u32 	%r144, [%r212+132];
	add.s32 	%r145, %r144, %r143;
	min.s32 	%r146, %r142, %r145;
	ld.shared.u32 	%r147, [%r213+8];
	ld.shared.u32 	%r148, [%r212+264];
	add.s32 	%r149, %r148, %r147;
	min.s32 	%r150, %r146, %r149;
	ld.shared.u32 	%r151, [%r213+12];
	ld.shared.u32 	%r152, [%r212+396];
	add.s32 	%r153, %r152, %r151;
	min.s32 	%r154, %r150, %r153;
	ld.shared.u32 	%r155, [%r213+16];
	ld.shared.u32 	%r156, [%r212+528];
	add.s32 	%r157, %r156, %r155;
	min.s32 	%r158, %r154, %r157;
	ld.shared.u32 	%r159, [%r213+20];
	ld.shared.u32 	%r160, [%r212+660];
	add.s32 	%r161, %r160, %r159;
	min.s32 	%r162, %r158, %r161;
	ld.shared.u32 	%r163, [%r213+24];
	ld.shared.u32 	%r164, [%r212+792];
	add.s32 	%r165, %r164, %r163;
	min.s32 	%r166, %r162, %r165;
	ld.shared.u32 	%r167, [%r213+28];
	ld.shared.u32 	%r168, [%r212+924];
	add.s32 	%r169, %r168, %r167;
	min.s32 	%r170, %r166, %r169;
	ld.shared.u32 	%r171, [%r213+32];
	ld.shared.u32 	%r172, [%r212+1056];
	add.s32 	%r173, %r172, %r171;
	min.s32 	%r174, %r170, %r173;
	ld.shared.u32 	%r175, [%r213+36];
	ld.shared.u32 	%r176, [%r212+1188];
	add.s32 	%r177, %r176, %r175;
	min.s32 	%r178, %r174, %r177;
	ld.shared.u32 	%r179, [%r213+40];
	ld.shared.u32 	%r180, [%r212+1320];
	add.s32 	%r181, %r180, %r179;
	min.s32 	%r182, %r178, %r181;
	ld.shared.u32 	%r183, [%r213+44];
	ld.shared.u32 	%r184, [%r212+1452];
	add.s32 	%r185, %r184, %r183;
	min.s32 	%r186, %r182, %r185;
	ld.shared.u32 	%r187, [%r213+48];
	ld.shared.u32 	%r188, [%r212+1584];
	add.s32 	%r189, %r188, %r187;
	min.s32 	%r190, %r186, %r189;
	ld.shared.u32 	%r191, [%r213+52];
	ld.shared.u32 	%r192, [%r212+1716];
	add.s32 	%r193, %r192, %r191;
	min.s32 	%r194, %r190, %r193;
	ld.shared.u32 	%r195, [%r213+56];
	ld.shared.u32 	%r196, [%r212+1848];
	add.s32 	%r197, %r196, %r195;
	min.s32 	%r198, %r194, %r197;
	ld.shared.u32 	%r199, [%r213+60];
	ld.shared.u32 	%r200, [%r212+1980];
	add.s32 	%r201, %r200, %r199;
	min.s32 	%r223, %r198, %r201;
	add.s32 	%r214, %r214, 32;
	add.s32 	%r213, %r213, 128;
	add.s32 	%r212, %r212, 4224;
	setp.ne.s32 	%p6, %r214, 0;
	@%p6 bra 	$L__BB1_5;
$L__BB1_6:
	setp.eq.s32 	%p7, %r7, 0;
	@%p7 bra 	$L__BB1_9;
	mad.lo.s32 	%r203, %r217, 132, %r58;
	add.s32 	%r221, %r61, %r203;
	shl.b32 	%r205, %r217, 2;
	mad.lo.s32 	%r206, %r1, 132, %r205;
	add.s32 	%r220, %r56, %r206;
	neg.s32 	%r219, %r7;
$L__BB1_8:
	.pragma "nounroll";
	ld.shared.u32 	%r208, [%r220];
	ld.shared.u32 	%r209, [%r221];
	add.s32 	%r210, %r209, %r208;
	min.s32 	%r223, %r223, %r210;
	add.s32 	%r221, %r221, 132;
	add.s32 	%r220, %r220, 4;
	add.s32 	%r219, %r219, 1;
	setp.ne.s32 	%p8, %r219, 0;
	@%p8 bra 	$L__BB1_8;
$L__BB1_9:
	setp.le.s32 	%p9, %r38, %r223;
	max.s32 	%r211, %r3, %r4;
	setp.ge.s32 	%p10, %r211, %r35;
	or.pred  	%p11, %p10, %p9;
	@%p11 bra 	$L__BB1_11;
	add.s64 	%rd16, %rd1, %rd11;
	st.global.u32 	[%rd16], %r223;
$L__BB1_11:
	ret;

}
	// .globl	_Z9kernel_IIPcmiiiii
.visible .entry _Z9kernel_IIPcmiiiii(
	.param .u64 .ptr .align 1 _Z9kernel_IIPcmiiiii_param_0,
	.param .u64 _Z9kernel_IIPcmiiiii_param_1,
	.param .u32 _Z9kernel_IIPcmiiiii_param_2,
	.param .u32 _Z9kernel_IIPcmiiiii_param_3,
	.param .u32 _Z9kernel_IIPcmiiiii_param_4,
	.param .u32 _Z9kernel_IIPcmiiiii_param_5,
	.param .u32 _Z9kernel_IIPcmiiiii_param_6
)
{
	.reg .pred 	%p<21>;
	.reg .b32 	%r<179>;
	.reg .b64 	%rd<16>;
	// demoted variable
	.shared .align 4 .b8 _ZZ9kernel_IIPcmiiiiiE5d_i_k[4224];
	// demoted variable
	.shared .align 4 .b8 _ZZ9kernel_IIPcmiiiiiE5d_k_j[4224];
	ld.param.u64 	%rd3, [_Z9kernel_IIPcmiiiii_param_0];
	ld.param.u64 	%rd4, [_Z9kernel_IIPcmiiiii_param_1];
	ld.param.u32 	%r52, [_Z9kernel_IIPcmiiiii_param_4];
	ld.param.u32 	%r53, [_Z9kernel_IIPcmiiiii_param_5];
	ld.param.u32 	%r54, [_Z9kernel_IIPcmiiiii_param_6];
	mov.u32 	%r55, %ctaid.x;
	setp.ne.s32 	%p1, %r55, 0;
	@%p1 bra 	$L__BB2_2;
	mov.u32 	%r60, %tid.x;
	mad.lo.s32 	%r159, %r54, %r53, %r60;
	mov.u32 	%r61, %ctaid.y;
	setp.ge.u32 	%p3, %r61, %r54;
	selp.u32 	%r62, 1, 0, %p3;
	add.s32 	%r160, %r61, %r62;
	bra.uni 	$L__BB2_3;
$L__BB2_2:
	mov.u32 	%r56, %ctaid.y;
	setp.ge.u32 	%p2, %r56, %r54;
	selp.u32 	%r57, 1, 0, %p2;
	add.s32 	%r58, %r56, %r57;
	mov.u32 	%r59, %tid.x;
	mad.lo.s32 	%r159, %r58, %r53, %r59;
	mov.u32 	%r160, %r54;
$L__BB2_3:
	mov.u32 	%r64, %tid.y;
	mad.lo.s32 	%r7, %r160, %r53, %r64;
	cvt.s64.s32 	%rd5, %r159;
	mul.lo.s64 	%rd1, %rd4, %rd5;
	cvta.to.global.u64 	%rd6, %rd3;
	add.s64 	%rd7, %rd6, %rd1;
	max.s32 	%r65, %r159, %r7;
	setp.ge.s32 	%p4, %r65, %r52;
	mul.wide.s32 	%rd8, %r7, 4;
	add.s64 	%rd2, %rd7, %rd8;
	mov.b32 	%r161, 1000000000;
	@%p4 bra 	$L__BB2_5;
	ld.global.u32 	%r161, [%rd2];
$L__BB2_5:
	setp.ge.s32 	%p5, %r159, %r52;
	mul.lo.s32 	%r10, %r54, %r53;
	add.s32 	%r11, %r10, %r64;
	setp.ge.u32 	%p6, %r11, %r52;
	mov.b32 	%r162, 1000000000;
	or.pred  	%p7, %p5, %p6;
	@%p7 bra 	$L__BB2_7;
	add.s64 	%rd10, %rd3, %rd1;
	mul.wide.u32 	%rd11, %r11, 4;
	add.s64 	%rd9, %rd10, %rd11;
	// begin inline asm
	ld.global.nc.s32 %r162, [%rd9];
	// end inline asm
$L__BB2_7:
	setp.ge.s32 	%p8, %r7, %r52;
	mov.u32 	%r14, %tid.x;
	mov.u32 	%r69, _ZZ9kernel_IIPcmiiiiiE5d_i_k;
	mad.lo.s32 	%r15, %r14, 132, %r69;
	shl.b32 	%r70, %r64, 2;
	add.s32 	%r71, %r15, %r70;
	st.shared.u32 	[%r71], %r162;
	add.s32 	%r16, %r10, %r14;
	setp.ge.u32 	%p9, %r16, %r52;
	mov.b32 	%r163, 1000000000;
	or.pred  	%p10, %p9, %p8;
	@%p10 bra 	$L__BB2_9;
	cvt.u64.u32 	%rd13, %r16;
	mad.lo.s64 	%rd14, %rd4, %rd13, %rd3;
	add.s64 	%rd12, %rd14, %rd8;
	// begin inline asm
	ld.global.nc.s32 %r163, [%rd12];
	// end inline asm
$L__BB2_9:
	mov.u32 	%r73, _ZZ9kernel_IIPcmiiiiiE5d_k_j;
	mad.lo.s32 	%r74, %r14, 132, %r73;
	add.s32 	%r76, %r74, %r70;
	st.shared.u32 	[%r76], %r163;
	bar.sync 	0;
	add.s32 	%r77, %r10, %r53;
	min.s32 	%r19, %r77, %r52;
	setp.ge.s32 	%p11, %r10, %r19;
	mov.u32 	%r178, %r161;
	@%p11 bra 	$L__BB2_21;
	sub.s32 	%r20, %r19, %r10;
	and.b32  	%r21, %r20, 7;
	sub.s32 	%r79, %r10, %r19;
	setp.gt.u32 	%p12, %r79, -8;
	mov.u32 	%r170, %r10;
	mov.u32 	%r178, %r161;
	@%p12 bra 	$L__BB2_13;
	and.b32  	%r80, %r20, -8;
	neg.s32 	%r166, %r80;
	add.s32 	%r165, %r15, 16;
	add.s32 	%r85, %r70, %r73;
	add.s32 	%r164, %r85, 528;
	mov.u32 	%r170, %r10;
	mov.u32 	%r178, %r161;
$L__BB2_12:
	.pragma "nounroll";
	ld.shared.u32 	%r86, [%r165+-16];
	ld.shared.u32 	%r87, [%r164+-528];
	add.s32 	%r88, %r87, %r86;
	min.s32 	%r89, %r178, %r88;
	ld.shared.u32 	%r90, [%r165+-12];
	ld.shared.u32 	%r91, [%r164+-396];
	add.s32 	%r92, %r91, %r90;
	min.s32 	%r93, %r89, %r92;
	ld.shared.u32 	%r94, [%r165+-8];
	ld.shared.u32 	%r95, [%r164+-264];
	add.s32 	%r96, %r95, %r94;
	min.s32 	%r97, %r93, %r96;
	ld.shared.u32 	%r98, [%r165+-4];
	ld.shared.u32 	%r99, [%r164+-132];
	add.s32 	%r100, %r99, %r98;
	min.s32 	%r101, %r97, %r100;
	ld.shared.u32 	%r102, [%r165];
	ld.shared.u32 	%r103, [%r164];
	add.s32 	%r104, %r103, %r102;
	min.s32 	%r105, %r101, %r104;
	ld.shared.u32 	%r106, [%r165+4];
	ld.shared.u32 	%r107, [%r164+132];
	add.s32 	%r108, %r107, %r106;
	min.s32 	%r109, %r105, %r108;
	ld.shared.u32 	%r110, [%r165+8];
	ld.shared.u32 	%r111, [%r164+264];
	add.s32 	%r112, %r111, %r110;
	min.s32 	%r113, %r109, %r112;
	ld.shared.u32 	%r114, [%r165+12];
	ld.shared.u32 	%r115, [%r164+396];
	add.s32 	%r116, %r115, %r114;
	min.s32 	%r178, %r113, %r116;
	add.s32 	%r170, %r170, 8;
	add.s32 	%r166, %r166, 8;
	add.s32 	%r165, %r165, 32;
	add.s32 	%r164, %r164, 1056;
	setp.ne.s32 	%p13, %r166, 0;
	@%p13 bra 	$L__BB2_12;
$L__BB2_13:
	setp.eq.s32 	%p14, %r21, 0;
	@%p14 bra 	$L__BB2_21;
	add.s32 	%r38, %r73, %r70;
	and.b32  	%r39, %r20, 3;
	setp.lt.u32 	%p15, %r21, 4;
	@%p15 bra 	$L__BB2_16;
	sub.s32 	%r120, %r170, %r10;
	shl.b32 	%r121, %r120, 2;
	add.s32 	%r122, %r15, %r121;
	ld.shared.u32 	%r123, [%r122];
	mad.lo.s32 	%r124, %r120, 132, %r38;
	ld.shared.u32 	%r125, [%r124];
	add.s32 	%r126, %r125, %r123;
	min.s32 	%r127, %r178, %r126;
	ld.shared.u32 	%r128, [%r122+4];
	ld.shared.u32 	%r129, [%r124+132];
	add.s32 	%r130, %r129, %r128;
	min.s32 	%r131, %r127, %r130;
	ld.shared.u32 	%r132, [%r122+8];
	ld.shared.u32 	%r133, [%r124+264];
	add.s32 	%r134, %r133, %r132;
	min.s32 	%r135, %r131, %r134;
	ld.shared.u32 	%r136, [%r122+12];
	ld.shared.u32 	%r137, [%r124+396];
	add.s32 	%r138, %r137, %r136;
	min.s32 	%r178, %r135, %r138;
	add.s32 	%r170, %r170, 4;
$L__BB2_16:
	setp.eq.s32 	%p16, %r39, 0;
	@%p16 bra 	$L__BB2_21;
	setp.eq.s32 	%p17, %r39, 1;
	@%p17 bra 	$L__BB2_19;
	sub.s32 	%r140, %r170, %r10;
	shl.b32 	%r141, %r140, 2;
	add.s32 	%r142, %r15, %r141;
	ld.shared.u32 	%r143, [%r142];
	mad.lo.s32 	%r144, %r140, 132, %r38;
	ld.shared.u32 	%r145, [%r144];
	add.s32 	%r146, %r145, %r143;
	min.s32 	%r147, %r178, %r146;
	ld.shared.u32 	%r148, [%r142+4];
	ld.shared.u32 	%r149, [%r144+132];
	add.s32 	%r150, %r149, %r148;
	min.s32 	%r178, %r147, %r150;
	add.s32 	%r170, %r170, 2;
$L__BB2_19:
	and.b32  	%r151, %r20, 1;
	setp.eq.b32 	%p18, %r151, 1;
	not.pred 	%p19, %p18;
	@%p19 bra 	$L__BB2_21;
	sub.s32 	%r152, %r170, %r10;
	shl.b32 	%r153, %r152, 2;
	add.s32 	%r154, %r15, %r153;
	ld.shared.u32 	%r155, [%r154];
	mad.lo.s32 	%r156, %r152, 132, %r38;
	ld.shared.u32 	%r157, [%r156];
	add.s32 	%r158, %r157, %r155;
	min.s32 	%r178, %r178, %r158;
$L__BB2_21:
	setp.le.s32 	%p20, %r161, %r178;
	@%p20 bra 	$L__BB2_23;
	st.global.u32 	[%rd2], %r178;
$L__BB2_23:
	ret;

}


// ===== COMPILED SASS (sm_100) =====

	.target	sm_100

	.elftype	@"ET_EXEC"


//--------------------- .note.nv.tkinfo           --------------------------
	.section	.note.nv.tkinfo,"",@"SHT_NOTE"
	.sectionflags	@"SHF_NOTE_NV_TKINFO"
	.tkinfo
        /*0018*/ 	.word	0x00000002
        /*0030*/ 	.string	""
        /*0030*/ 	.string	"ptxas"
        /*0030*/ 	.string	"Cuda compilation tools, release 13.0, V13.0.88"
        /*0030*/ 	.string	"Build cuda_13.0.r13.0/compiler.36424714_0"
        /*0030*/ 	.string	"-arch sm_100 -m 64 "



//--------------------- .note.nv.cuinfo           --------------------------
	.section	.note.nv.cuinfo,"",@"SHT_NOTE"
	.sectionflags	@"SHF_NOTE_NV_CUINFO"
        /*0018*/ 	.short	0x0002
        /*001a*/ 	.short	0x0064
        /*001c*/ 	.short	0x0082
	.zero		2


//--------------------- .nv.info                  --------------------------
	.section	.nv.info,"",@"SHT_CUDA_INFO"
	.align	4


	//----- nvinfo : EIATTR_REGCOUNT
	.align		4
        /*0000*/ 	.byte	0x04, 0x2f
        /*0002*/ 	.short	(.L_1 - .L_0)
	.align		4
.L_0:
        /*0004*/ 	.word	index@(_Z8kernel_IPcmiiiii)
        /*0008*/ 	.word	0x00000016


	//----- nvinfo : EIATTR_FRAME_SIZE
	.align		4
.L_1:
        /*000c*/ 	.byte	0x04, 0x11
        /*000e*/ 	.short	(.L_3 - .L_2)
	.align		4
.L_2:
        /*0010*/ 	.word	index@(_Z8kernel_IPcmiiiii)
        /*0014*/ 	.word	0x00000000


	//----- nvinfo : EIATTR_REGCOUNT
	.align		4
.L_3:
        /*0018*/ 	.byte	0x04, 0x2f
        /*001a*/ 	.short	(.L_5 - .L_4)
	.align		4
.L_4:
        /*001c*/ 	.word	index@(_Z10kernel_IIIPcmiiiii)
        /*0020*/ 	.word	0x0000001e


	//----- nvinfo : EIATTR_FRAME_SIZE
	.align		4
.L_5:
        /*0024*/ 	.byte	0x04, 0x11
        /*0026*/ 	.short	(.L_7 - .L_6)
	.align		4
.L_6:
        /*0028*/ 	.word	index@(_Z10kernel_IIIPcmiiiii)
        /*002c*/ 	.word	0x00000000


	//----- nvinfo : EIATTR_REGCOUNT
	.align		4
.L_7:
        /*0030*/ 	.byte	0x04, 0x2f
        /*0032*/ 	.short	(.L_9 - .L_8)
	.align		4
.L_8:
        /*0034*/ 	.word	index@(_Z9kernel_IIPcmiiiii)
        /*0038*/ 	.word	0x0000001d


	//----- nvinfo : EIATTR_FRAME_SIZE
	.align		4
.L_9:
        /*003c*/ 	.byte	0x04, 0x11
        /*003e*/ 	.short	(.L_11 - .L_10)
	.align		4
.L_10:
        /*0040*/ 	.word	index@(_Z9kernel_IIPcmiiiii)
        /*0044*/ 	.word	0x00000000


	//----- nvinfo : EIATTR_MIN_STACK_SIZE
	.align		4
.L_11:
        /*0048*/ 	.byte	0x04, 0x12
        /*004a*/ 	.short	(.L_13 - .L_12)
	.align		4
.L_12:
        /*004c*/ 	.word	index@(_Z9kernel_IIPcmiiiii)
        /*0050*/ 	.word	0x00000000


	//----- nvinfo : EIATTR_MIN_STACK_SIZE
	.align		4
.L_13:
        /*0054*/ 	.byte	0x04, 0x12
        /*0056*/ 	.short	(.L_15 - .L_14)
	.align		4
.L_14:
        /*0058*/ 	.word	index@(_Z10kernel_IIIPcmiiiii)
        /*005c*/ 	.word	0x00000000


	//----- nvinfo : EIATTR_MIN_STACK_SIZE
	.align		4
.L_15:
        /*0060*/ 	.byte	0x04, 0x12
        /*0062*/ 	.short	(.L_17 - .L_16)
	.align		4
.L_16:
        /*0064*/ 	.word	index@(_Z8kernel_IPcmiiiii)
        /*0068*/ 	.word	0x00000000
.L_17:


//--------------------- .nv.compat                --------------------------
	.section	.nv.compat,"",@"SHT_CUDA_COMPAT_INFO"
	.align	4
        /*0000*/ 	.byte	0x02, 0x09, 0x00, 0x00, 0x02, 0x02, 0x01, 0x00, 0x02, 0x05, 0x05, 0x00, 0x03, 0x07, 0x01, 0x01
        /*0010*/ 	.byte	0x02, 0x03, 0x00, 0x00, 0x02, 0x06, 0x01, 0x00, 0x04, 0x0b, 0x08, 0x00, 0x09, 0x00, 0x00, 0x00
        /*0020*/ 	.byte	0x00, 0x00, 0x00, 0x00


//--------------------- .nv.info._Z9kernel_IIPcmiiiii --------------------------
	.section	.nv.info._Z9kernel_IIPcmiiiii,"",@"SHT_CUDA_INFO"
	.sectionflags	@""
	.align	4


	//----- nvinfo : EIATTR_CUDA_API_VERSION
	.align		4
        /*0000*/ 	.byte	0x04, 0x37
        /*0002*/ 	.short	(.L_19 - .L_18)
.L_18:
        /*0004*/ 	.word	0x00000082


	//----- nvinfo : EIATTR_KPARAM_INFO
	.align		4
.L_19:
        /*0008*/ 	.byte	0x04, 0x17
        /*000a*/ 	.short	(.L_21 - .L_20)
.L_20:
        /*000c*/ 	.word	0x00000000
        /*0010*/ 	.short	0x0006
        /*0012*/ 	.short	0x0020
        /*0014*/ 	.byte	0x00, 0xf0, 0x11, 0x00


	//----- nvinfo : EIATTR_KPARAM_INFO
	.align		4
.L_21:
        /*0018*/ 	.byte	0x04, 0x17
        /*001a*/ 	.short	(.L_23 - .L_22)
.L_22:
        /*001c*/ 	.word	0x00000000
        /*0020*/ 	.short	0x0005
        /*0022*/ 	.short	0x001c
        /*0024*/ 	.byte	0x00, 0xf0, 0x11, 0x00


	//----- nvinfo : EIATTR_KPARAM_INFO
	.align		4
.L_23:
        /*0028*/ 	.byte	0x04, 0x17
        /*002a*/ 	.short	(.L_25 - .L_24)
.L_24:
        /*002c*/ 	.word	0x00000000
        /*0030*/ 	.short	0x0004
        /*0032*/ 	.short	0x0018
        /*0034*/ 	.byte	0x00, 0xf0, 0x11, 0x00


	//----- nvinfo : EIATTR_KPARAM_INFO
	.align		4
.L_25:
        /*0038*/ 	.byte	0x04, 0x17
        /*003a*/ 	.short	(.L_27 - .L_26)
.L_26:
        /*003c*/ 	.word	0x00000000
        /*0040*/ 	.short	0x0003
        /*0042*/ 	.short	0x0014
        /*0044*/ 	.byte	0x00, 0xf0, 0x11, 0x00


	//----- nvinfo : EIATTR_KPARAM_INFO
	.align		4
.L_27:
        /*0048*/ 	.byte	0x04, 0x17
        /*004a*/ 	.short	(.L_29 - .L_28)
.L_28:
        /*004c*/ 	.word	0x00000000
        /*0050*/ 	.short	0x0002
        /*0052*/ 	.short	0x0010
        /*0054*/ 	.byte	0x00, 0xf0, 0x11, 0x00


	//----- nvinfo : EIATTR_KPARAM_INFO
	.align		4
.L_29:
        /*0058*/ 	.byte	0x04, 0x17
        /*005a*/ 	.short	(.L_31 - .L_30)
.L_30:
        /*005c*/ 	.word	0x00000000
        /*0060*/ 	.short	0x0001
        /*0062*/ 	.short	0x0008
        /*0064*/ 	.byte	0x00, 0xf0, 0x21, 0x00


	//----- nvinfo : EIATTR_KPARAM_INFO
	.align		4
.L_31:
        /*0068*/ 	.byte	0x04, 0x17
        /*006a*/ 	.short	(.L_33 - .L_32)
.L_32:
        /*006c*/ 	.word	0x00000000
        /*0070*/ 	.short	0x0000
        /*0072*/ 	.short	0x0000
        /*0074*/ 	.byte	0x00, 0xf5, 0x21, 0x00


	//----- nvinfo : EIATTR_SPARSE_MMA_MASK
	.align		4
.L_33:
        /*0078*/ 	.byte	0x03, 0x50
        /*007a*/ 	.short	0x0000


	//----- nvinfo : EIATTR_MAXREG_COUNT
	.align		4
        /*007c*/ 	.byte	0x03, 0x1b
        /*007e*/ 	.short	0x00ff


	//----- nvinfo : EIATTR_NUM_BARRIERS
	.align		4
        /*0080*/ 	.byte	0x02, 0x4c
        /*0082*/ 	.byte	0x01
	.zero		1


	//----- nvinfo : EIATTR_MERCURY_ISA_VERSION
	.align		4
        /*0084*/ 	.byte	0x03, 0x5f
        /*0086*/ 	.short	0x0101


	//----- nvinfo : EIATTR_VRC_CTA_INIT_COUNT
	.align		4
        /*0088*/ 	.byte	0x02, 0x4a
	.zero		1
	.zero		1


	//----- nvinfo : EIATTR_EXIT_INSTR_OFFSETS
	.align		4
        /*008c*/ 	.byte	0x04, 0x1c
        /*008e*/ 	.short	(.L_35 - .L_34)


	//   ....[0]....
.L_34:
        /*0090*/ 	.word	0x00000a00


	//   ....[1]....
        /*0094*/ 	.word	0x00000a20


	//----- nvinfo : EIATTR_CBANK_PARAM_SIZE
	.align		4
.L_35:
        /*0098*/ 	.byte	0x03, 0x19
        /*009a*/ 	.short	0x0024


	//----- nvinfo : EIATTR_PARAM_CBANK
	.align		4
        /*009c*/ 	.byte	0x04, 0x0a
        /*009e*/ 	.short	(.L_37 - .L_36)
	.align		4
.L_36:
        /*00a0*/ 	.word	index@(.nv.constant0._Z9kernel_IIPcmiiiii)
        /*00a4*/ 	.short	0x0380
        /*00a6*/ 	.short	0x0024


	//----- nvinfo : EIATTR_SW_WAR
	.align		4
.L_37:
        /*00a8*/ 	.byte	0x04, 0x36
        /*00aa*/ 	.short	(.L_39 - .L_38)
.L_38:
        /*00ac*/ 	.word	0x00000008
.L_39:


//--------------------- .nv.info._Z10kernel_IIIPcmiiiii --------------------------
	.section	.nv.info._Z10kernel_IIIPcmiiiii,"",@"SHT_CUDA_INFO"
	.sectionflags	@""
	.align	4


	//----- nvinfo : EIATTR_CUDA_API_VERSION
	.align		4
        /*0000*/ 	.byte	0x04, 0x37
        /*0002*/ 	.short	(.L_41 - .L_40)
.L_40:
        /*0004*/ 	.word	0x00000082


	//----- nvinfo : EIATTR_KPARAM_INFO
	.align		4
.L_41:
        /*0008*/ 	.byte	0x04, 0x17
        /*000a*/ 	.short	(.L_43 - .L_42)
.L_42:
        /*000c*/ 	.word	0x00000000
        /*0010*/ 	.short	0x0006
        /*0012*/ 	.short	0x0020
        /*0014*/ 	.byte	0x00, 0xf0, 0x11, 0x00


	//----- nvinfo : EIATTR_KPARAM_INFO
	.align		4
.L_43:
        /*0018*/ 	.byte	0x04, 0x17
        /*001a*/ 	.short	(.L_45 - .L_44)
.L_44:
        /*001c*/ 	.word	0x00000000
        /*0020*/ 	.short	0x0005
        /*0022*/ 	.short	0x001c
        /*0024*/ 	.byte	0x00, 0xf0, 0x11, 0x00


	//----- nvinfo : EIATTR_KPARAM_INFO
	.align		4
.L_45:
        /*0028*/ 	.byte	0x04, 0x17
        /*002a*/ 	.short	(.L_47 - .L_46)
.L_46:
        /*002c*/ 	.word	0x00000000
        /*0030*/ 	.short	0x0004
        /*0032*/ 	.short	0x0018
        /*0034*/ 	.byte	0x00, 0xf0, 0x11, 0x00


	//----- nvinfo : EIATTR_KPARAM_INFO
	.align		4
.L_47:
        /*0038*/ 	.byte	0x04, 0x17
        /*003a*/ 	.short	(.L_49 - .L_48)
.L_48:
        /*003c*/ 	.word	0x00000000
        /*0040*/ 	.short	0x0003
        /*0042*/ 	.short	0x0014
        /*0044*/ 	.byte	0x00, 0xf0, 0x11, 0x00


	//----- nvinfo : EIATTR_KPARAM_INFO
	.align		4
.L_49:
        /*0048*/ 	.byte	0x04, 0x17
        /*004a*/ 	.short	(.L_51 - .L_50)
.L_50:
        /*004c*/ 	.word	0x00000000
        /*0050*/ 	.short	0x0002
        /*0052*/ 	.short	0x0010
        /*0054*/ 	.byte	0x00, 0xf0, 0x11, 0x00


	//----- nvinfo : EIATTR_KPARAM_INFO
	.align		4
.L_51:
        /*0058*/ 	.byte	0x04, 0x17
        /*005a*/ 	.short	(.L_53 - .L_52)
.L_52:
        /*005c*/ 	.word	0x00000000
        /*0060*/ 	.short	0x0001
        /*0062*/ 	.short	0x0008
        /*0064*/ 	.byte	0x00, 0xf0, 0x21, 0x00


	//----- nvinfo : EIATTR_KPARAM_INFO
	.align		4
.L_53:
        /*0068*/ 	.byte	0x04, 0x17
        /*006a*/ 	.short	(.L_55 - .L_54)
.L_54:
        /*006c*/ 	.word	0x00000000
        /*0070*/ 	.short	0x0000
        /*0072*/ 	.short	0x0000
        /*0074*/ 	.byte	0x00, 0xf5, 0x21, 0x00


	//----- nvinfo : EIATTR_SPARSE_MMA_MASK
	.align		4
.L_55:
        /*0078*/ 	.byte	0x03, 0x50
        /*007a*/ 	.short	0x0000


	//----- nvinfo : EIATTR_MAXREG_COUNT
	.align		4
        /*007c*/ 	.byte	0x03, 0x1b
        /*007e*/ 	.short	0x00ff


	//----- nvinfo : EIATTR_NUM_BARRIERS
	.align		4
        /*0080*/ 	.byte	0x02, 0x4c
        /*0082*/ 	.byte	0x01
	.zero		1


	//----- nvinfo : EIATTR_MERCURY_ISA_VERSION
	.align		4
        /*0084*/ 	.byte	0x03, 0x5f
        /*0086*/ 	.short	0x0101


	//----- nvinfo : EIATTR_VRC_CTA_INIT_COUNT
	.align		4
        /*0088*/ 	.byte	0x02, 0x4a
	.zero		1
	.zero		1


	//----- nvinfo : EIATTR_EXIT_INSTR_OFFSETS
	.align		4
        /*008c*/ 	.byte	0x04, 0x1c
        /*008e*/ 	.short	(.L_57 - .L_56)


	//   ....[0]....
.L_56:
        /*0090*/ 	.word	0x00000c40


	//   ....[1]....
        /*0094*/ 	.word	0x00000c80


	//----- nvinfo : EIATTR_CBANK_PARAM_SIZE
	.align		4
.L_57:
        /*0098*/ 	.byte	0x03, 0x19
        /*009a*/ 	.short	0x0024


	//----- nvinfo : EIATTR_PARAM_CBANK
	.align		4
        /*009c*/ 	.byte	0x04, 0x0a
        /*009e*/ 	.short	(.L_59 - .L_58)
	.align		4
.L_58:
        /*00a0*/ 	.word	index@(.nv.constant0._Z10kernel_IIIPcmiiiii)
        /*00a4*/ 	.short	0x0380
        /*00a6*/ 	.short	0x0024


	//----- nvinfo : EIATTR_SW_WAR
	.align		4
.L_59:
        /*00a8*/ 	.byte	0x04, 0x36
        /*00aa*/ 	.short	(.L_61 - .L_60)
.L_60:
        /*00ac*/ 	.word	0x00000008
.L_61:


//--------------------- .nv.info._Z8kernel_IPcmiiiii --------------------------
	.section	.nv.info._Z8kernel_IPcmiiiii,"",@"SHT_CUDA_INFO"
	.sectionflags	@""
	.align	4


	//----- nvinfo : EIATTR_CUDA_API_VERSION
	.align		4
        /*0000*/ 	.byte	0x04, 0x37
        /*0002*/ 	.short	(.L_63 - .L_62)
.L_62:
        /*0004*/ 	.word	0x00000082


	//----- nvinfo : EIATTR_KPARAM_INFO
	.align		4
.L_63:
        /*0008*/ 	.byte	0x04, 0x17
        /*000a*/ 	.short	(.L_65 - .L_64)
.L_64:
        /*000c*/ 	.word	0x00000000
        /*0010*/ 	.short	0x0006
        /*0012*/ 	.short	0x0020
        /*0014*/ 	.byte	0x00, 0xf0, 0x11, 0x00


	//----- nvinfo : EIATTR_KPARAM_INFO
	.align		4
.L_65:
        /*0018*/ 	.byte	0x04, 0x17
        /*001a*/ 	.short	(.L_67 - .L_66)
.L_66:
        /*001c*/ 	.word	0x00000000
        /*0020*/ 	.short	0x0005
        /*0022*/ 	.short	0x001c
        /*0024*/ 	.byte	0x00, 0xf0, 0x11, 0x00


	//----- nvinfo : EIATTR_KPARAM_INFO
	.align		4
.L_67:
        /*0028*/ 	.byte	0x04, 0x17
        /*002a*/ 	.short	(.L_69 - .L_68)
.L_68:
        /*002c*/ 	.word	0x00000000
        /*0030*/ 	.short	0x0004
        /*0032*/ 	.short	0x0018
        /*0034*/ 	.byte	0x00, 0xf0, 0x11, 0x00


	//----- nvinfo : EIATTR_KPARAM_INFO
	.align		4
.L_69:
        /*0038*/ 	.byte	0x04, 0x17
        /*003a*/ 	.short	(.L_71 - .L_70)
.L_70:
        /*003c*/ 	.word	0x00000000
        /*0040*/ 	.short	0x0003
        /*0042*/ 	.short	0x0014
        /*0044*/ 	.byte	0x00, 0xf0, 0x11, 0x00


	//----- nvinfo : EIATTR_KPARAM_INFO
	.align		4
.L_71:
        /*0048*/ 	.byte	0x04, 0x17
        /*004a*/ 	.short	(.L_73 - .L_72)
.L_72:
        /*004c*/ 	.word	0x00000000
        /*0050*/ 	.short	0x0002
        /*0052*/ 	.short	0x0010
        /*0054*/ 	.byte	0x00, 0xf0, 0x11, 0x00


	//----- nvinfo : EIATTR_KPARAM_INFO
	.align		4
.L_73:
        /*0058*/ 	.byte	0x04, 0x17
        /*005a*/ 	.short	(.L_75 - .L_74)
.L_74:
        /*005c*/ 	.word	0x00000000
        /*0060*/ 	.short	0x0001
        /*0062*/ 	.short	0x0008
        /*0064*/ 	.byte	0x00, 0xf0, 0x21, 0x00


	//----- nvinfo : EIATTR_KPARAM_INFO
	.align		4
.L_75:
        /*0068*/ 	.byte	0x04, 0x17
        /*006a*/ 	.short	(.L_77 - .L_76)
.L_76:
        /*006c*/ 	.word	0x00000000
        /*0070*/ 	.short	0x0000
        /*0072*/ 	.short	0x0000
        /*0074*/ 	.byte	0x00, 0xf5, 0x21, 0x00


	//----- nvinfo : EIATTR_SPARSE_MMA_MASK
	.align		4
.L_77:
        /*0078*/ 	.byte	0x03, 0x50
        /*007a*/ 	.short	0x0000


	//----- nvinfo : EIATTR_MAXREG_COUNT
	.align		4
        /*007c*/ 	.byte	0x03, 0x1b
        /*007e*/ 	.short	0x00ff


	//----- nvinfo : EIATTR_NUM_BARRIERS
	.align		4
        /*0080*/ 	.byte	0x02, 0x4c
        /*0082*/ 	.byte	0x01
	.zero		1


	//----- nvinfo : EIATTR_MERCURY_ISA_VERSION
	.align		4
        /*0084*/ 	.byte	0x03, 0x5f
        /*0086*/ 	.short	0x0101


	//----- nvinfo : EIATTR_VRC_CTA_INIT_COUNT
	.align		4
        /*0088*/ 	.byte	0x02, 0x4a
	.zero		1
	.zero		1


	//----- nvinfo : EIATTR_EXIT_INSTR_OFFSETS
	.align		4
        /*008c*/ 	.byte	0x04, 0x1c
        /*008e*/ 	.short	(.L_79 - .L_78)


	//   ....[0]....
.L_78:
        /*0090*/ 	.word	0x00000630


	//   ....[1]....
        /*0094*/ 	.word	0x00000670


	//----- nvinfo : EIATTR_CBANK_PARAM_SIZE
	.align		4
.L_79:
        /*0098*/ 	.byte	0x03, 0x19
        /*009a*/ 	.short	0x0024


	//----- nvinfo : EIATTR_PARAM_CBANK
	.align		4
        /*009c*/ 	.byte	0x04, 0x0a
        /*009e*/ 	.short	(.L_81 - .L_80)
	.align		4
.L_80:
        /*00a0*/ 	.word	index@(.nv.constant0._Z8kernel_IPcmiiiii)
        /*00a4*/ 	.short	0x0380
        /*00a6*/ 	.short	0x0024


	//----- nvinfo : EIATTR_SW_WAR
	.align		4
.L_81:
        /*00a8*/ 	.byte	0x04, 0x36
        /*00aa*/ 	.short	(.L_83 - .L_82)
.L_82:
        /*00ac*/ 	.word	0x00000008
.L_83:


//--------------------- .nv.callgraph             --------------------------
	.section	.nv.callgraph,"",@"SHT_CUDA_CALLGRAPH"
	.align	4
	.sectionentsize	8
	.align		4
        /*0000*/ 	.word	0x00000000
	.align		4
        /*0004*/ 	.word	0xffffffff
	.align		4
        /*0008*/ 	.word	0x00000000
	.align		4
        /*000c*/ 	.word	0xfffffffe
	.align		4
        /*0010*/ 	.word	0x00000000
	.align		4
        /*0014*/ 	.word	0xfffffffd
	.align		4
        /*0018*/ 	.word	0x00000000
	.align		4
        /*001c*/ 	.word	0xfffffffc


//--------------------- .text._Z9kernel_IIPcmiiiii --------------------------
	.section	.text._Z9kernel_IIPcmiiiii,"ax",@progbits
	.align	128
        .global         _Z9kernel_IIPcmiiiii
        .type           _Z9kernel_IIPcmiiiii,@function
        .size           _Z9kernel_IIPcmiiiii,(.L_x_18 - _Z9kernel_IIPcmiiiii)
        .other          _Z9kernel_IIPcmiiiii,@"STO_CUDA_ENTRY STV_DEFAULT"
_Z9kernel_IIPcmiiiii:
.text._Z9kernel_IIPcmiiiii:
[----:B------:R-:W-:Y:S08]  /*0000*/  LDC R1, c[0x0][0x37c] ;  /* 0x0000df00ff017b82 */ /* 0x000ff00000000800 */
[----:B------:R-:W0:Y:S02]  /*0010*/  S2UR UR4, SR_CTAID.X ;  /* 0x00000000000479c3 */ /* 0x000e240000002500 */
[----:B0-----:R-:W-:-:S09]  /*0020*/  UISETP.NE.AND UP0, UPT, UR4, URZ, UPT ;  /* 0x000000ff0400728c */ /* 0x001fd2000bf05270 */
[----:B------:R-:W-:Y:S05]  /*0030*/  BRA.U UP0, `(.L_x_0) ;  /* 0x0000000100287547 */ /* 0x000fea000b800000 */
[----:B------:R-:W0:Y:S01]  /*0040*/  S2UR UR5, SR_CTAID.Y ;  /* 0x00000000000579c3 */ /* 0x000e220000002600 */
[----:B------:R-:W1:Y:S01]  /*0050*/  S2R R6, SR_TID.X ;  /* 0x0000000000067919 */ /* 0x000e620000002100 */
[----:B------:R-:W0:Y:S01]  /*0060*/  LDCU UR6, c[0x0][0x3a0] ;  /* 0x00007400ff0677ac */ /* 0x000e220008000800 */
[----:B------:R-:W2:Y:S01]  /*0070*/  LDCU UR7, c[0x0][0x39c] ;  /* 0x00007380ff0777ac */ /* 0x000ea20008000800 */
[----:B0-----:R-:W-:Y:S01]  /*0080*/  UISETP.GE.U32.AND UP0, UPT, UR5, UR6, UPT ;  /* 0x000000060500728c */ /* 0x001fe2000bf06070 */
[----:B--2---:R-:W-:Y:S01]  /*0090*/  IMAD.U32 R11, RZ, RZ, UR7 ;  /* 0x00000007ff0b7e24 */ /* 0x004fe2000f8e00ff */
[----:B------:R-:W-:-:S03]  /*00a0*/  UIADD3 UR4, UPT, UPT, UR5, 0x1, URZ ;  /* 0x0000000105047890 */ /* 0x000fc6000fffe0ff */
[----:B-1----:R-:W-:-:S06]  /*00b0*/  IMAD R7, R11, UR6, R6 ;  /* 0x000000060b077c24 */ /* 0x002fcc000f8e0206 */
[----:B------:R-:W-:Y:S01]  /*00c0*/  @!UP0 UIADD3 UR4, UPT, UPT, UR5, URZ, URZ ;  /* 0x000000ff05048290 */ /* 0x000fe2000fffe0ff */
[----:B------:R-:W-:Y:S11]  /*00d0*/  BRA `(.L_x_1) ;  /* 0x0000000000247947 */ /* 0x000ff60003800000 */
.L_x_0:
[----:B------:R-:W0:Y:S01]  /*00e0*/  S2UR UR7, SR_CTAID.Y ;  /* 0x00000000000779c3 */ /* 0x000e220000002600 */
[----:B------:R-:W0:Y:S01]  /*00f0*/  LDCU UR6, c[0x0][0x3a0] ;  /* 0x00007400ff0677ac */ /* 0x000e220008000800 */
[----:B------:R-:W1:Y:S01]  /*0100*/  S2R R6, SR_TID.X ;  /* 0x0000000000067919 */ /* 0x000e620000002100 */
[----:B------:R-:W2:Y:S05]  /*0110*/  LDCU UR4, c[0x0][0x3a0] ;  /* 0x00007400ff0477ac */ /* 0x000eaa0008000800 */
[----:B------:R-:W1:Y:S01]  /*0120*/  LDC R11, c[0x0][0x39c] ;  /* 0x0000e700ff0b7b82 */ /* 0x000e620000000800 */
[----:B0-----:R-:W-:Y:S02]  /*0130*/  UISETP.GE.U32.AND UP0, UPT, UR7, UR6, UPT ;  /* 0x000000060700728c */ /* 0x001fe4000bf06070 */
[----:B------:R-:W-:-:S09]  /*0140*/  UIADD3 UR5, UPT, UPT, UR7, 0x1, URZ ;  /* 0x0000000107057890 */ /* 0x000fd2000fffe0ff */
[----:B------:R-:W-:-:S06]  /*0150*/  @!UP0 UIADD3 UR5, UPT, UPT, UR7, URZ, URZ ;  /* 0x000000ff07058290 */ /* 0x000fcc000fffe0ff */
[----:B-12---:R-:W-:-:S07]  /*0160*/  IMAD R7, R11, UR5, R6 ;  /* 0x000000050b077c24 */ /* 0x006fce000f8e0206 */
.L_x_1:
[----:B------:R-:W0:Y:S01]  /*0170*/  S2R R0, SR_TID.Y ;  /* 0x0000000000007919 */ /* 0x000e220000002200 */
[----:B------:R-:W1:Y:S01]  /*0180*/  LDCU UR7, c[0x0][0x398] ;  /* 0x00007300ff0777ac */ /* 0x000e620008000800 */
[----:B------:R-:W2:Y:S01]  /*0190*/  LDC.64 R8, c[0x0][0x380] ;  /* 0x0000e000ff087b82 */ /* 0x000ea20000000a00 */
[----:B------:R-:W-:Y:S01]  /*01a0*/  IMAD R5, R11, UR6, RZ ;  /* 0x000000060b057c24 */ /* 0x000fe2000f8e02ff */
[----:B------:R-:W-:Y:S01]  /*01b0*/  SHF.R.S32.HI R4, RZ, 0x1f, R7 ;  /* 0x0000001fff047819 */ /* 0x000fe20000011407 */
[----:B------:R-:W3:Y:S01]  /*01c0*/  LDCU.64 UR8, c[0x0][0x388] ;  /* 0x00007100ff0877ac */ /* 0x000ee20008000a00 */
[----:B------:R-:W-:Y:S02]  /*01d0*/  IMAD.MOV.U32 R10, RZ, RZ, 0x3b9aca00 ;  /* 0x3b9aca00ff0a7424 */ /* 0x000fe400078e00ff */
[----:B------:R-:W-:Y:S02]  /*01e0*/  IMAD.IADD R15, R5, 0x1, R6 ;  /* 0x00000001050f7824 */ /* 0x000fe400078e0206 */
[----:B---3--:R-:W-:-:S02]  /*01f0*/  IMAD R4, R4, UR8, RZ ;  /* 0x0000000804047c24 */ /* 0x008fc4000f8e02ff */
[----:B--2---:R-:W-:-:S04]  /*0200*/  IMAD.WIDE.U32 R2, R7, UR8, R8 ;  /* 0x0000000807027c25 */ /* 0x004fc8000f8e0008 */
[----:B------:R-:W-:Y:S02]  /*0210*/  IMAD R17, R7, UR9, R4 ;  /* 0x0000000907117c24 */ /* 0x000fe4000f8e0204 */
[--C-:B0-----:R-:W-:Y:S01]  /*0220*/  IMAD R19, R11, UR4, R0.reuse ;  /* 0x000000040b137c24 */ /* 0x101fe2000f8e0200 */
[----:B------:R-:W0:Y:S01]  /*0230*/  LDCU.64 UR4, c[0x0][0x358] ;  /* 0x00006b00ff0477ac */ /* 0x000e220008000a00 */
[----:B------:R-:W-:Y:S02]  /*0240*/  IMAD.IADD R13, R5, 0x1, R0 ;  /* 0x00000001050d7824 */ /* 0x000fe400078e0200 */
[----:B------:R-:W-:Y:S01]  /*0250*/  IMAD.IADD R3, R3, 0x1, R17 ;  /* 0x0000000103037824 */ /* 0x000fe200078e0211 */
[----:B-1----:R-:W-:Y:S02]  /*0260*/  ISETP.GE.AND P0, PT, R19, UR7, PT ;  /* 0x0000000713007c0c */ /* 0x002fe4000bf06270 */
[----:B------:R-:W-:Y:S02]  /*0270*/  ISETP.GE.U32.AND P1, PT, R13, UR7, PT ;  /* 0x000000070d007c0c */ /* 0x000fe4000bf26070 */
[----:B------:R-:W-:-:S02]  /*0280*/  ISETP.GE.U32.OR P0, PT, R15, UR7, P0 ;  /* 0x000000070f007c0c */ /* 0x000fc40008706470 */
[----:B------:R-:W-:-:S11]  /*0290*/  ISETP.GE.OR P1, PT, R7, UR7, P1 ;  /* 0x0000000707007c0c */ /* 0x000fd60008f26670 */
[----:B------:R-:W-:-:S04]  /*02a0*/  @!P0 IMAD.WIDE.U32 R8, R15, UR8, R8 ;  /* 0x000000080f088c25 */ /* 0x000fc8000f8e0008 */
[----:B------:R-:W-:Y:S01]  /*02b0*/  @!P0 IMAD R15, R15, UR9, R9 ;  /* 0x000000090f0f8c24 */ /* 0x000fe2000f8e0209 */
[----:B------:R-:W-:Y:S01]  /*02c0*/  @!P0 MOV R14, R8 ;  /* 0x00000008000e8202 */ /* 0x000fe20000000f00 */
[----:B------:R-:W-:Y:S01]  /*02d0*/  IMAD.MOV.U32 R8, RZ, RZ, 0x3b9aca00 ;  /* 0x3b9aca00ff087424 */ /* 0x000fe200078e00ff */
[----:B------:R-:W-:Y:S01]  /*02e0*/  VIMNMX R7, PT, PT, R19, R7, !PT ;  /* 0x0000000713077248 */ /* 0x000fe20007fe0100 */
[----:B------:R-:W-:-:S04]  /*02f0*/  @!P1 IMAD.WIDE.U32 R12, R13, 0x4, R2 ;  /* 0x000000040d0c9825 */ /* 0x000fc800078e0002 */
[----:B------:R-:W-:Y:S01]  /*0300*/  @!P0 IMAD.WIDE R14, R19, 0x4, R14 ;  /* 0x00000004130e8825 */ /* 0x000fe200078e020e */
[----:B0-----:R0:W2:Y:S04]  /*0310*/  @!P1 LDG.E.CONSTANT R8, desc[UR4][R12.64] ;  /* 0x000000040c089981 */ /* 0x0010a8000c1e9900 */
[----:B------:R1:W3:Y:S01]  /*0320*/  @!P0 LDG.E.CONSTANT R10, desc[UR4][R14.64] ;  /* 0x000000040e0a8981 */ /* 0x0002e2000c1e9900 */
[----:B------:R-:W-:Y:S01]  /*0330*/  ISETP.GE.AND P0, PT, R7, UR7, PT ;  /* 0x0000000707007c0c */ /* 0x000fe2000bf06270 */
[----:B------:R-:W-:Y:S02]  /*0340*/  IMAD.MOV.U32 R4, RZ, RZ, 0x3b9aca00 ;  /* 0x3b9aca00ff047424 */ /* 0x000fe400078e00ff */
[----:B------:R-:W-:-:S10]  /*0350*/  IMAD.WIDE R2, R19, 0x4, R2 ;  /* 0x0000000413027825 */ /* 0x000fd400078e0202 */
[----:B------:R-:W4:Y:S01]  /*0360*/  @!P0 LDG.E R4, desc[UR4][R2.64] ;  /* 0x0000000402048981 */ /* 0x000f22000c1e1900 */
[----:B------:R-:W-:Y:S02]  /*0370*/  MOV R7, 0x400 ;  /* 0x0000040000077802 */ /* 0x000fe40000000f00 */
[----:B0-----:R-:W-:Y:S01]  /*0380*/  VIADDMNMX R12, R5, R11, UR7, PT ;  /* 0x00000007050c7e46 */ /* 0x001fe2000b80010b */
[----:B------:R-:W0:Y:S01]  /*0390*/  S2R R16, SR_CgaCtaId ;  /* 0x0000000000107919 */ /* 0x000e220000008800 */
[----:B------:R-:W-:Y:S02]  /*03a0*/  IADD3 R9, PT, PT, R7, 0x1080, RZ ;  /* 0x0000108007097810 */ /* 0x000fe40007ffe0ff */
[----:B------:R-:W-:Y:S02]  /*03b0*/  ISETP.GE.AND P0, PT, R5, R12, PT ;  /* 0x0000000c0500720c */ /* 0x000fe40003f06270 */
[C---:B0-----:R-:W-:Y:S02]  /*03c0*/  LEA R7, R16.reuse, R7, 0x18 ;  /* 0x0000000710077211 */ /* 0x041fe400078ec0ff */
[----:B------:R-:W-:-:S03]  /*03d0*/  LEA R9, R16, R9, 0x18 ;  /* 0x0000000910097211 */ /* 0x000fc600078ec0ff */
[C---:B------:R-:W-:Y:S02]  /*03e0*/  IMAD R7, R6.reuse, 0x84, R7 ;  /* 0x0000008406077824 */ /* 0x040fe400078e0207 */
[----:B-1----:R-:W-:Y:S02]  /*03f0*/  IMAD R15, R6, 0x84, R9 ;  /* 0x00000084060f7824 */ /* 0x002fe400078e0209 */
[C---:B------:R-:W-:Y:S02]  /*0400*/  IMAD R13, R0.reuse, 0x4, R7 ;  /* 0x00000004000d7824 */ /* 0x040fe400078e0207 */
[----:B------:R-:W-:-:S03]  /*0410*/  IMAD R15, R0, 0x4, R15 ;  /* 0x00000004000f7824 */ /* 0x000fc600078e020f */
[----:B--2---:R0:W-:Y:S04]  /*0420*/  STS [R13], R8 ;  /* 0x000000080d007388 */ /* 0x0041e80000000800 */
[----:B---3--:R0:W-:Y:S01]  /*0430*/  STS [R15], R10 ;  /* 0x0000000a0f007388 */ /* 0x0081e20000000800 */
[----:B----4-:R-:W-:Y:S01]  /*0440*/  IMAD.MOV.U32 R23, RZ, RZ, R4 ;  /* 0x000000ffff177224 */ /* 0x010fe200078e0004 */
[----:B------:R-:W-:Y:S06]  /*0450*/  BAR.SYNC.DEFER_BLOCKING 0x0 ;  /* 0x0000000000007b1d */ /* 0x000fec0000010000 */
[----:B0-----:R-:W-:Y:S05]  /*0460*/  @P0 BRA `(.L_x_2) ;  /* 0x0000000400600947 */ /* 0x001fea0003800000 */
[C---:B------:R-:W-:Y:S01]  /*0470*/  IADD3 R6, PT, PT, -R5.reuse, R12, RZ ;  /* 0x0000000c05067210 */ /* 0x040fe20007ffe1ff */
[----:B------:R-:W-:Y:S02]  /*0480*/  IMAD.IADD R12, R5, 0x1, -R12 ;  /* 0x00000001050c7824 */ /* 0x000fe400078e0a0c */
[----:B------:R-:W-:Y:S01]  /*0490*/  IMAD.MOV.U32 R8, RZ, RZ, R5 ;  /* 0x000000ffff087224 */ /* 0x000fe200078e0005 */
[----:B------:R-:W-:Y:S01]  /*04a0*/  LOP3.LUT R25, R6, 0x7, RZ, 0xc0, !PT ;  /* 0x0000000706197812 */ /* 0x000fe200078ec0ff */
[----:B------:R-:W-:Y:S01]  /*04b0*/  IMAD.MOV.U32 R23, RZ, RZ, R4 ;  /* 0x000000ffff177224 */ /* 0x000fe200078e0004 */
[----:B------:R-:W-:Y:S02]  /*04c0*/  ISETP.GT.U32.AND P1, PT, R12, -0x8, PT ;  /* 0xfffffff80c00780c */ /* 0x000fe40003f24070 */
[----:B------:R-:W-:-:S11]  /*04d0*/  ISETP.NE.AND P0, PT, R25, RZ, PT ;  /* 0x000000ff1900720c */ /* 0x000fd60003f05270 */
[----:B------:R-:W-:Y:S05]  /*04e0*/  @P1 BRA `(.L_x_3) ;  /* 0x0000000000941947 */ /* 0x000fea0003800000 */
[----:B------:R-:W-:Y:S01]  /*04f0*/  LOP3.LUT R12, R6, 0xfffffff8, RZ, 0xc0, !PT ;  /* 0xfffffff8060c7812 */ /* 0x000fe200078ec0ff */
[----:B------:R-:W-:Y:S01]  /*0500*/  VIADD R10, R7, 0x10 ;  /* 0x00000010070a7836 */ /* 0x000fe20000000000 */
[----:B------:R-:W-:Y:S01]  /*0510*/  LEA R11, R0, R9, 0x2 ;  /* 0x00000009000b7211 */ /* 0x000fe200078e10ff */
[----:B------:R-:W-:Y:S02]  /*0520*/  IMAD.MOV.U32 R8, RZ, RZ, R5 ;  /* 0x000000ffff087224 */ /* 0x000fe400078e0005 */
[----:B------:R-:W-:Y:S01]  /*0530*/  IMAD.MOV.U32 R23, RZ, RZ, R4 ;  /* 0x000000ffff177224 */ /* 0x000fe200078e0004 */
[----:B------:R-:W-:Y:S01]  /*0540*/  IADD3 R11, PT, PT, R11, 0x210, RZ ;  /* 0x000002100b0b7810 */ /* 0x000fe20007ffe0ff */
[----:B------:R-:W-:-:S07]  /*0550*/  IMAD.MOV R12, RZ, RZ, -R12 ;  /* 0x000000ffff0c7224 */ /* 0x000fce00078e0a0c */
.L_x_4:
[----:B------:R-:W-:Y:S01]  /*0560*/  LDS R20, [R10+-0x10] ;  /* 0xfffff0000a147984 */ /* 0x000fe20000000800 */
[----:B------:R-:W-:Y:S02]  /*0570*/  VIADD R12, R12, 0x8 ;  /* 0x000000080c0c7836 */ /* 0x000fe40000000000 */
[----:B------:R-:W-:Y:S01]  /*0580*/  VIADD R8, R8, 0x8 ;  /* 0x0000000808087836 */ /* 0x000fe20000000000 */
[----:B------:R-:W0:Y:S02]  /*0590*/  LDS R19, [R11+-0x210] ;  /* 0xfffdf0000b137984 */ /* 0x000e240000000800 */
[----:B------:R-:W-:Y:S02]  /*05a0*/  ISETP.NE.AND P1, PT, R12, RZ, PT ;  /* 0x000000ff0c00720c */ /* 0x000fe40003f25270 */
[----:B------:R-:W-:Y:S04]  /*05b0*/  LDS R24, [R10+-0xc] ;  /* 0xfffff4000a187984 */ /* 0x000fe80000000800 */
[----:B------:R-:W1:Y:S04]  /*05c0*/  LDS R26, [R11+-0x18c] ;  /* 0xfffe74000b1a7984 */ /* 0x000e680000000800 */
[----:B------:R-:W-:Y:S04]  /*05d0*/  LDS R13, [R10+-0x8] ;  /* 0xfffff8000a0d7984 */ /* 0x000fe80000000800 */
[----:B------:R-:W2:Y:S04]  /*05e0*/  LDS R14, [R11+-0x108] ;  /* 0xfffef8000b0e7984 */ /* 0x000ea80000000800 */
[----:B------:R-:W-:Y:S04]  /*05f0*/  LDS R15, [R10+-0x4] ;  /* 0xfffffc000a0f7984 */ /* 0x000fe80000000800 */
[----:B------:R-:W3:Y:S04]  /*0600*/  LDS R16, [R11+-0x84] ;  /* 0xffff7c000b107984 */ /* 0x000ee80000000800 */
[----:B------:R-:W-:Y:S04]  /*0610*/  LDS R17, [R10] ;  /* 0x000000000a117984 */ /* 0x000fe80000000800 */
[----:B------:R-:W4:Y:S04]  /*0620*/  LDS R18, [R11] ;  /* 0x000000000b127984 */ /* 0x000f280000000800 */
[----:B------:R-:W-:Y:S04]  /*0630*/  LDS R22, [R10+0x4] ;  /* 0x000004000a167984 */ /* 0x000fe80000000800 */
[----:B------:R-:W5:Y:S01]  /*0640*/  LDS R21, [R11+0x84] ;  /* 0x000084000b157984 */ /* 0x000f620000000800 */
[----:B0-----:R-:W-:-:S03]  /*0650*/  VIADDMNMX R23, R19, R20, R23, PT ;  /* 0x0000001413177246 */ /* 0x001fc60003800117 */
[----:B------:R-:W-:Y:S04]  /*0660*/  LDS R20, [R10+0x8] ;  /* 0x000008000a147984 */ /* 0x000fe80000000800 */
[----:B------:R-:W0:Y:S01]  /*0670*/  LDS R19, [R11+0x108] ;  /* 0x000108000b137984 */ /* 0x000e220000000800 */
[----:B-1----:R-:W-:-:S03]  /*0680*/  VIADDMNMX R26, R26, R24, R23, PT ;  /* 0x000000181a1a7246 */ /* 0x002fc60003800117 */
[----:B------:R1:W-:Y:S04]  /*0690*/  LDS R24, [R10+0xc] ;  /* 0x00000c000a187984 */ /* 0x0003e80000000800 */
[----:B------:R3:W0:Y:S01]  /*06a0*/  LDS R23, [R11+0x18c] ;  /* 0x00018c000b177984 */ /* 0x0006220000000800 */
[----:B--2---:R-:W-:Y:S02]  /*06b0*/  VIADDMNMX R13, R14, R13, R26, PT ;  /* 0x0000000d0e0d7246 */ /* 0x004fe4000380011a */
[----:B-1----:R-:W-:Y:S02]  /*06c0*/  IADD3 R10, PT, PT, R10, 0x20, RZ ;  /* 0x000000200a0a7810 */ /* 0x002fe40007ffe0ff */
[----:B---3--:R-:W-:Y:S01]  /*06d0*/  VIADDMNMX R13, R16, R15, R13, PT ;  /* 0x0000000f100d7246 */ /* 0x008fe2000380010d */
[----:B------:R-:W-:-:S03]  /*06e0*/  VIADD R11, R11, 0x420 ;  /* 0x000004200b0b7836 */ /* 0x000fc60000000000 */
[----:B----4-:R-:W-:-:S04]  /*06f0*/  VIADDMNMX R13, R18, R17, R13, PT ;  /* 0x00000011120d7246 */ /* 0x010fc8000380010d */
[----:B-----5:R-:W-:-:S04]  /*0700*/  VIADDMNMX R13, R21, R22, R13, PT ;  /* 0x00000016150d7246 */ /* 0x020fc8000380010d */
[----:B0-----:R-:W-:-:S04]  /*0710*/  VIADDMNMX R13, R19, R20, R13, PT ;  /* 0x00000014130d7246 */ /* 0x001fc8000380010d */
[----:B------:R-:W-:Y:S01]  /*0720*/  VIADDMNMX R23, R23, R24, R13, PT ;  /* 0x0000001817177246 */ /* 0x000fe2000380010d */
[----:B------:R-:W-:Y:S06]  /*0730*/  @P1 BRA `(.L_x_4) ;  /* 0xfffffffc00881947 */ /* 0x000fec000383ffff */
.L_x_3:
[----:B------:R-:W-:Y:S05]  /*0740*/  @!P0 BRA `(.L_x_2) ;  /* 0x0000000000a88947 */ /* 0x000fea0003800000 */
[----:B------:R-:W-:Y:S01]  /*0750*/  ISETP.GE.U32.AND P0, PT, R25, 0x4, PT ;  /* 0x000000041900780c */ /* 0x000fe20003f06070 */
[----:B------:R-:W-:Y:S01]  /*0760*/  IMAD R0, R0, 0x4, R9 ;  /* 0x0000000400007824 */ /* 0x000fe200078e0209 */
[----:B------:R-:W-:-:S04]  /*0770*/  LOP3.LUT R19, R6, 0x3, RZ, 0xc0, !PT ;  /* 0x0000000306137812 */ /* 0x000fc800078ec0ff */
[----:B------:R-:W-:-:S07]  /*0780*/  ISETP.NE.AND P1, PT, R19, RZ, PT ;  /* 0x000000ff1300720c */ /* 0x000fce0003f25270 */
[----:B------:R-:W-:Y:S06]  /*0790*/  @!P0 BRA `(.L_x_5) ;  /* 0x0000000000408947 */ /* 0x000fec0003800000 */
[C---:B------:R-:W-:Y:S02]  /*07a0*/  IMAD.IADD R9, R8.reuse, 0x1, -R5 ;  /* 0x0000000108097824 */ /* 0x040fe400078e0a05 */
[----:B------:R-:W-:-:S03]  /*07b0*/  VIADD R8, R8, 0x4 ;  /* 0x0000000408087836 */ /* 0x000fc60000000000 */
[C---:B------:R-:W-:Y:S01]  /*07c0*/  LEA R10, R9.reuse, R7, 0x2 ;  /* 0x00000007090a7211 */ /* 0x040fe200078e10ff */
[----:B------:R-:W-:-:S04]  /*07d0*/  IMAD R9, R9, 0x84, R0 ;  /* 0x0000008409097824 */ /* 0x000fc800078e0200 */
[----:B------:R-:W-:Y:S04]  /*07e0*/  LDS R12, [R10] ;  /* 0x000000000a0c7984 */ /* 0x000fe80000000800 */
[----:B------:R-:W0:Y:S04]  /*07f0*/  LDS R11, [R9] ;  /* 0x00000000090b7984 */ /* 0x000e280000000800 */
[----:B------:R-:W-:Y:S04]  /*0800*/  LDS R14, [R10+0x4] ;  /* 0x000004000a0e7984 */ /* 0x000fe80000000800 */
[----:B------:R-:W1:Y:S04]  /*0810*/  LDS R13, [R9+0x84] ;  /* 0x00008400090d7984 */ /* 0x000e680000000800 */
[----:B------:R-:W-:Y:S04]  /*0820*/  LDS R16, [R10+0x8] ;  /* 0x000008000a107984 */ /* 0x000fe80000000800 */
[----:B------:R-:W2:Y:S04]  /*0830*/  LDS R15, [R9+0x108] ;  /* 0x00010800090f7984 */ /* 0x000ea80000000800 */
[----:B------:R-:W-:Y:S04]  /*0840*/  LDS R18, [R10+0xc] ;  /* 0x00000c000a127984 */ /* 0x000fe80000000800 */
[----:B------:R-:W3:Y:S01]  /*0850*/  LDS R17, [R9+0x18c] ;  /* 0x00018c0009117984 */ /* 0x000ee20000000800 */
[----:B0-----:R-:W-:-:S04]  /*0860*/  VIADDMNMX R11, R11, R12, R23, PT ;  /* 0x0000000c0b0b7246 */ /* 0x001fc80003800117 */
[----:B-1----:R-:W-:-:S04]  /*0870*/  VIADDMNMX R11, R13, R14, R11, PT ;  /* 0x0000000e0d0b7246 */ /* 0x002fc8000380010b */
[----:B--2---:R-:W-:-:S04]  /*0880*/  VIADDMNMX R11, R15, R16, R11, PT ;  /* 0x000000100f0b7246 */ /* 0x004fc8000380010b */
[----:B---3--:R-:W-:-:S07]  /*0890*/  VIADDMNMX R23, R17, R18, R11, PT ;  /* 0x0000001211177246 */ /* 0x008fce000380010b */
.L_x_5:
[----:B------:R-:W-:Y:S05]  /*08a0*/  @!P1 BRA `(.L_x_2) ;  /* 0x0000000000509947 */ /* 0x000fea0003800000 */
[----:B------:R-:W-:Y:S02]  /*08b0*/  ISETP.NE.AND P0, PT, R19, 0x1, PT ;  /* 0x000000011300780c */ /* 0x000fe40003f05270 */
[----:B------:R-:W-:-:S04]  /*08c0*/  LOP3.LUT R6, R6, 0x1, RZ, 0xc0, !PT ;  /* 0x0000000106067812 */ /* 0x000fc800078ec0ff */
[----:B------:R-:W-:-:S07]  /*08d0*/  ISETP.NE.U32.AND P1, PT, R6, 0x1, PT ;  /* 0x000000010600780c */ /* 0x000fce0003f25070 */
[----:B------:R-:W-:Y:S06]  /*08e0*/  @!P0 BRA `(.L_x_6) ;  /* 0x0000000000288947 */ /* 0x000fec0003800000 */
[C---:B------:R-:W-:Y:S01]  /*08f0*/  IMAD.IADD R6, R8.reuse, 0x1, -R5 ;  /* 0x0000000108067824 */ /* 0x040fe200078e0a05 */
[----:B------:R-:W-:-:S03]  /*0900*/  IADD3 R8, PT, PT, R8, 0x2, RZ ;  /* 0x0000000208087810 */ /* 0x000fc60007ffe0ff */
[C---:B------:R-:W-:Y:S02]  /*0910*/  IMAD R9, R6.reuse, 0x4, R7 ;  /* 0x0000000406097824 */ /* 0x040fe400078e0207 */
[----:B------:R-:W-:-:S03]  /*0920*/  IMAD R10, R6, 0x84, R0 ;  /* 0x00000084060a7824 */ /* 0x000fc600078e0200 */
[----:B------:R-:W-:Y:S04]  /*0930*/  LDS R6, [R9] ;  /* 0x0000000009067984 */ /* 0x000fe80000000800 */
[----:B------:R-:W0:Y:S04]  /*0940*/  LDS R11, [R10] ;  /* 0x000000000a0b7984 */ /* 0x000e280000000800 */
[----:B------:R-:W-:Y:S04]  /*0950*/  LDS R13, [R9+0x4] ;  /* 0x00000400090d7984 */ /* 0x000fe80000000800 */
[----:B------:R-:W1:Y:S01]  /*0960*/  LDS R12, [R10+0x84] ;  /* 0x000084000a0c7984 */ /* 0x000e620000000800 */
[----:B0-----:R-:W-:-:S04]  /*0970*/  VIADDMNMX R6, R11, R6, R23, PT ;  /* 0x000000060b067246 */ /* 0x001fc80003800117 */
[----:B-1----:R-:W-:-:S07]  /*0980*/  VIADDMNMX R23, R12, R13, R6, PT ;  /* 0x0000000d0c177246 */ /* 0x002fce0003800106 */
.L_x_6:
[----:B------:R-:W-:-:S04]  /*0990*/  @!P1 IMAD.IADD R5, R8, 0x1, -R5 ;  /* 0x0000000108059824 */ /* 0x000fc800078e0a05 */
[C---:B------:R-:W-:Y:S02]  /*09a0*/  @!P1 IMAD R7, R5.reuse, 0x4, R7 ;  /* 0x0000000405079824 */ /* 0x040fe400078e0207 */
[----:B------:R-:W-:-:S03]  /*09b0*/  @!P1 IMAD R5, R5, 0x84, R0 ;  /* 0x0000008405059824 */ /* 0x000fc600078e0200 */
[----:B------:R-:W-:Y:S04]  /*09c0*/  @!P1 LDS R0, [R7] ;  /* 0x0000000007009984 */ /* 0x000fe80000000800 */
[----:B------:R-:W0:Y:S02]  /*09d0*/  @!P1 LDS R5, [R5] ;  /* 0x0000000005059984 */ /* 0x000e240000000800 */
[----:B0-----:R-:W-:-:S07]  /*09e0*/  @!P1 VIADDMNMX R23, R5, R0, R23, PT ;  /* 0x0000000005179246 */ /* 0x001fce0003800117 */
.L_x_2:
[----:B------:R-:W-:-:S13]  /*09f0*/  ISETP.GT.AND P0, PT, R4, R23, PT ;  /* 0x000000170400720c */ /* 0x000fda0003f04270 */
[----:B------:R-:W-:Y:S05]  /*0a00*/  @!P0 EXIT ;  /* 0x000000000000894d */ /* 0x000fea0003800000 */
[----:B------:R-:W-:Y:S01]  /*0a10*/  STG.E desc[UR4][R2.64], R23 ;  /* 0x0000001702007986 */ /* 0x000fe2000c101904 */
[----:B------:R-:W-:Y:S05]  /*0a20*/  EXIT ;  /* 0x000000000000794d */ /* 0x000fea0003800000 */
.L_x_7:
[----:B------:R-:W-:-:S00]  /*0a30*/  BRA `(.L_x_7) ;  /* 0xfffffffc00fc7947 */ /* 0x000fc0000383ffff */
[----:B------:R-:W-:-:S00]  /*0a40*/  NOP ;  /* 0x0000000000007918 */ /* 0x000fc00000000000 */
        /* <DEDUP_REMOVED lines=11> */
.L_x_18:


//--------------------- .text._Z10kernel_IIIPcmiiiii --------------------------
	.section	.text._Z10kernel_IIIPcmiiiii,"ax",@progbits
	.align	128
        .global         _Z10kernel_IIIPcmiiiii
        .type           _Z10kernel_IIIPcmiiiii,@function
        .size           _Z10kernel_IIIPcmiiiii,(.L_x_19 - _Z10kernel_IIIPcmiiiii)
        .other          _Z10kernel_IIIPcmiiiii,@"STO_CUDA_ENTRY STV_DEFAULT"
_Z10kernel_IIIPcmiiiii:
.text._Z10kernel_IIIPcmiiiii:
[----:B------:R-:W-:Y:S08]  /*0000*/  LDC R1, c[0x0][0x37c] ;  /* 0x0000df00ff017b82 */ /* 0x000ff00000000800 */
[----:B------:R-:W0:Y:S01]  /*0010*/  S2UR UR4, SR_CTAID.X ;  /* 0x00000000000479c3 */ /* 0x000e220000002500 */
[----:B------:R-:W0:Y:S01]  /*0020*/  LDCU.64 UR6, c[0x0][0x390] ;  /* 0x00007200ff0677ac */ /* 0x000e220008000a00 */
[----:B------:R-:W1:Y:S01]  /*0030*/  S2R R0, SR_TID.X ;  /* 0x0000000000007919 */ /* 0x000e620000002100 */
[----:B------:R-:W2:Y:S01]  /*0040*/  LDCU.64 UR8, c[0x0][0x388] ;  /* 0x00007100ff0877ac */ /* 0x000ea20008000a00 */
[----:B------:R-:W3:Y:S04]  /*0050*/  S2R R8, SR_TID.Y ;  /* 0x0000000000087919 */ /* 0x000ee80000002200 */
[----:B------:R-:W4:Y:S08]  /*0060*/  LDC R13, c[0x0][0x3a0] ;  /* 0x0000e800ff0d7b82 */ /* 0x000f300000000800 */
[----:B------:R-:W5:Y:S01]  /*0070*/  S2UR UR5, SR_CTAID.Y ;  /* 0x00000000000579c3 */ /* 0x000f620000002600 */
[----:B0-----:R-:W-:-:S07]  /*0080*/  UIADD3 UR4, UPT, UPT, UR4, UR6, URZ ;  /* 0x0000000604047290 */ /* 0x001fce000fffe0ff */
[----:B------:R-:W0:Y:S01]  /*0090*/  LDC.64 R2, c[0x0][0x380] ;  /* 0x0000e000ff027b82 */ /* 0x000e220000000a00 */
[----:B------:R-:W-:Y:S02]  /*00a0*/  UIADD3 UR6, UPT, UPT, UR4, 0x1, URZ ;  /* 0x0000000104067890 */ /* 0x000fe4000fffe0ff */
[----:B----4-:R-:W-:-:S04]  /*00b0*/  ISETP.LE.U32.AND P0, PT, R13, UR4, PT ;  /* 0x000000040d007c0c */ /* 0x010fc8000bf03070 */
[----:B------:R-:W-:Y:S02]  /*00c0*/  IMAD.U32 R5, RZ, RZ, UR6 ;  /* 0x00000006ff057e24 */ /* 0x000fe4000f8e00ff */
[C---:B-1----:R-:W-:Y:S02]  /*00d0*/  IMAD R7, R13.reuse, 0x20, R0 ;  /* 0x000000200d077824 */ /* 0x042fe400078e0200 */
[C---:B---3--:R-:W-:Y:S01]  /*00e0*/  IMAD R21, R13.reuse, 0x20, R8 ;  /* 0x000000200d157824 */ /* 0x048fe200078e0208 */
[----:B-----5:R-:W-:Y:S02]  /*00f0*/  UIADD3 UR5, UPT, UPT, UR5, UR7, URZ ;  /* 0x0000000705057290 */ /* 0x020fe4000fffe0ff */
[----:B------:R-:W-:Y:S01]  /*0100*/  SHF.R.S32.HI R6, RZ, 0x1f, R7 ;  /* 0x0000001fff067819 */ /* 0x000fe20000011407 */
[----:B------:R-:W1:Y:S01]  /*0110*/  LDCU.64 UR6, c[0x0][0x358] ;  /* 0x00006b00ff0677ac */ /* 0x000e620008000a00 */
[----:B------:R-:W-:Y:S02]  /*0120*/  @!P0 IMAD R5, RZ, RZ, UR4 ;  /* 0x00000004ff058e24 */ /* 0x000fe4000f8e02ff */
[----:B------:R-:W-:Y:S01]  /*0130*/  ISETP.LE.U32.AND P0, PT, R13, UR5, PT ;  /* 0x000000050d007c0c */ /* 0x000fe2000bf03070 */
[----:B------:R-:W-:Y:S01]  /*0140*/  UIADD3 UR4, UPT, UPT, UR5, 0x1, URZ ;  /* 0x0000000105047890 */ /* 0x000fe2000fffe0ff */
[----:B--2---:R-:W-:-:S02]  /*0150*/  IMAD R6, R6, UR8, RZ ;  /* 0x0000000806067c24 */ /* 0x004fc4000f8e02ff */
[----:B------:R-:W-:Y:S02]  /*0160*/  IMAD R4, R5, 0x20, R0 ;  /* 0x0000002005047824 */ /* 0x000fe400078e0200 */
[C---:B------:R-:W-:Y:S02]  /*0170*/  IMAD R17, R7.reuse, UR9, R6 ;  /* 0x0000000907117c24 */ /* 0x040fe4000f8e0206 */
[----:B0-----:R-:W-:Y:S01]  /*0180*/  IMAD.WIDE.U32 R6, R7, UR8, R2 ;  /* 0x0000000807067c25 */ /* 0x001fe2000f8e0002 */
[----:B------:R-:W-:-:S03]  /*0190*/  SHF.R.S32.HI R5, RZ, 0x1f, R4 ;  /* 0x0000001fff057819 */ /* 0x000fc60000011404 */
[----:B------:R-:W-:Y:S02]  /*01a0*/  IMAD.U32 R9, RZ, RZ, UR4 ;  /* 0x00000004ff097e24 */ /* 0x000fe4000f8e00ff */
[----:B------:R-:W-:Y:S02]  /*01b0*/  IMAD R5, R5, UR8, RZ ;  /* 0x0000000805057c24 */ /* 0x000fe4000f8e02ff */
[----:B------:R-:W-:-:S04]  /*01c0*/  IMAD.WIDE.U32 R2, R4, UR8, R2 ;  /* 0x0000000804027c25 */ /* 0x000fc8000f8e0002 */
[----:B------:R-:W-:Y:S02]  /*01d0*/  IMAD R5, R4, UR9, R5 ;  /* 0x0000000904057c24 */ /* 0x000fe4000f8e0205 */
[----:B------:R-:W-:Y:S02]  /*01e0*/  @!P0 IMAD R9, RZ, RZ, UR5 ;  /* 0x00000005ff098e24 */ /* 0x000fe4000f8e02ff */
[----:B------:R-:W-:Y:S02]  /*01f0*/  IMAD.IADD R17, R7, 0x1, R17 ;  /* 0x0000000107117824 */ /* 0x000fe400078e0211 */
[----:B------:R-:W-:Y:S02]  /*0200*/  IMAD.IADD R11, R5, 0x1, R3 ;  /* 0x00000001050b7824 */ /* 0x000fe400078e0203 */
[----:B------:R-:W-:Y:S02]  /*0210*/  IMAD R7, R9, 0x20, R8 ;  /* 0x0000002009077824 */ /* 0x000fe400078e0208 */
[----:B------:R-:W-:-:S02]  /*0220*/  IMAD.MOV.U32 R16, RZ, RZ, R6 ;  /* 0x000000ffff107224 */ /* 0x000fc400078e0006 */
[----:B------:R-:W-:Y:S02]  /*0230*/  IMAD.MOV.U32 R10, RZ, RZ, R2 ;  /* 0x000000ffff0a7224 */ /* 0x000fe400078e0002 */
[----:B------:R-:W-:-:S04]  /*0240*/  IMAD.WIDE R16, R7, 0x4, R16 ;  /* 0x0000000407107825 */ /* 0x000fc800078e0210 */
[--C-:B------:R-:W-:Y:S02]  /*0250*/  IMAD.WIDE R20, R21, 0x4, R10.reuse ;  /* 0x0000000415147825 */ /* 0x100fe400078e020a */
[----:B-1----:R0:W2:Y:S04]  /*0260*/  LDG.E.CONSTANT R16, desc[UR6][R16.64] ;  /* 0x0000000610107981 */ /* 0x0020a8000c1e9900 */
[----:B------:R-:W3:Y:S01]  /*0270*/  LDG.E.CONSTANT R12, desc[UR6][R20.64] ;  /* 0x00000006140c7981 */ /* 0x000ee2000c1e9900 */
[----:B------:R-:W-:-:S05]  /*0280*/  IMAD.WIDE R18, R7, 0x4, R10 ;  /* 0x0000000407127825 */ /* 0x000fca00078e020a */
[----:B------:R1:W4:Y:S01]  /*0290*/  LDG.E.CONSTANT R6, desc[UR6][R18.64] ;  /* 0x0000000612067981 */ /* 0x000322000c1e9900 */
[----:B------:R-:W-:Y:S01]  /*02a0*/  LOP3.LUT P0, RZ, R0, R8, RZ, 0xfc, !PT ;  /* 0x0000000800ff7212 */ /* 0x000fe2000780fcff */
[----:B------:R-:W5:Y:S01]  /*02b0*/  S2R R10, SR_CgaCtaId ;  /* 0x00000000000a7919 */ /* 0x000f620000008800 */
[----:B------:R-:W-:-:S11]  /*02c0*/  MOV R9, 0x400 ;  /* 0x0000040000097802 */ /* 0x000fd60000000f00 */
[----:B------:R-:W0:Y:S01]  /*02d0*/  @!P0 LDC.64 R14, c[0x0][0x398] ;  /* 0x0000e600ff0e8b82 */ /* 0x000e220000000a00 */
[----:B------:R-:W-:Y:S02]  /*02e0*/  VIADD R11, R9, 0x1080 ;  /* 0x00001080090b7836 */ /* 0x000fe40000000000 */
[----:B------:R-:W-:Y:S02]  /*02f0*/  @!P0 IMAD.MOV R13, RZ, RZ, -R13 ;  /* 0x000000ffff0d8224 */ /* 0x000fe400078e0a0d */
[----:B------:R-:W-:Y:S01]  /*0300*/  IMAD.SHL.U32 R8, R8, 0x4, RZ ;  /* 0x0000000408087824 */ /* 0x000fe200078e00ff */
[C---:B-----5:R-:W-:Y:S02]  /*0310*/  LEA R9, R10.reuse, R9, 0x18 ;  /* 0x000000090a097211 */ /* 0x060fe400078ec0ff */
[----:B------:R-:W-:Y:S01]  /*0320*/  LEA R11, R10, R11, 0x18 ;  /* 0x0000000b0a0b7211 */ /* 0x000fe200078ec0ff */
[----:B0-----:R-:W-:Y:S02]  /*0330*/  @!P0 IMAD R14, R13, R15, R14 ;  /* 0x0000000f0d0e8224 */ /* 0x001fe400078e020e */
[----:B------:R-:W-:-:S02]  /*0340*/  IMAD R17, R0, 0x84, R9 ;  /* 0x0000008400117824 */ /* 0x000fc400078e0209 */
[----:B-1----:R-:W-:Y:S02]  /*0350*/  IMAD R19, R0, 0x84, R11 ;  /* 0x0000008400137824 */ /* 0x002fe400078e020b */
[----:B------:R-:W-:Y:S01]  /*0360*/  IMAD.IADD R13, R17, 0x1, R8 ;  /* 0x00000001110d7824 */ /* 0x000fe200078e0208 */
[----:B------:R-:W-:Y:S01]  /*0370*/  @!P0 VIMNMX R14, PT, PT, R14, R15, PT ;  /* 0x0000000f0e0e8248 */ /* 0x000fe20003fe0100 */
[----:B------:R-:W-:Y:S02]  /*0380*/  IMAD.IADD R21, R8, 0x1, R19 ;  /* 0x0000000108157824 */ /* 0x000fe400078e0213 */
[----:B------:R-:W-:Y:S01]  /*0390*/  IMAD.IADD R5, R3, 0x1, R5 ;  /* 0x0000000103057824 */ /* 0x000fe200078e0205 */
[----:B---3--:R-:W-:Y:S04]  /*03a0*/  STS [R13], R12 ;  /* 0x0000000c0d007388 */ /* 0x008fe80000000800 */
[----:B--2---:R-:W-:Y:S04]  /*03b0*/  STS [R21], R16 ;  /* 0x0000001015007388 */ /* 0x004fe80000000800 */
[----:B------:R-:W-:Y:S01]  /*03c0*/  @!P0 STS [R9+0x2100], R14 ;  /* 0x0021000e09008388 */ /* 0x000fe20000000800 */
[----:B------:R-:W-:Y:S06]  /*03d0*/  BAR.SYNC.DEFER_BLOCKING 0x0 ;  /* 0x0000000000007b1d */ /* 0x000fec0000010000 */
[----:B------:R-:W0:Y:S01]  /*03e0*/  LDS R10, [R9+0x2100] ;  /* 0x00210000090a7984 */ /* 0x000e220000000800 */
[----:B----4-:R-:W-:Y:S01]  /*03f0*/  IMAD.MOV.U32 R19, RZ, RZ, R6 ;  /* 0x000000ffff137224 */ /* 0x010fe200078e0006 */
[----:B0-----:R-:W-:-:S13]  /*0400*/  ISETP.GE.AND P0, PT, R10, 0x1, PT ;  /* 0x000000010a00780c */ /* 0x001fda0003f06270 */
[----:B------:R-:W-:Y:S05]  /*0410*/  @!P0 BRA `(.L_x_8) ;  /* 0x0000000400f88947 */ /* 0x000fea0003800000 */
[C---:B------:R-:W-:Y:S01]  /*0420*/  ISETP.GE.U32.AND P1, PT, R10.reuse, 0x20, PT ;  /* 0x000000200a00780c */ /* 0x040fe20003f26070 */
[----:B------:R-:W-:Y:S01]  /*0430*/  IMAD.MOV.U32 R13, RZ, RZ, RZ ;  /* 0x000000ffff0d7224 */ /* 0x000fe200078e00ff */
[----:B------:R-:W-:Y:S01]  /*0440*/  LOP3.LUT R12, R10, 0x1f, RZ, 0xc0, !PT ;  /* 0x0000001f0a0c7812 */ /* 0x000fe200078ec0ff */
[----:B------:R-:W-:-:S03]  /*0450*/  IMAD.MOV.U32 R19, RZ, RZ, R6 ;  /* 0x000000ffff137224 */ /* 0x000fc600078e0006 */
[----:B------:R-:W-:-:S07]  /*0460*/  ISETP.NE.AND P0, PT, R12, RZ, PT ;  /* 0x000000ff0c00720c */ /* 0x000fce0003f05270 */
[----:B------:R-:W-:Y:S06]  /*0470*/  @!P1 BRA `(.L_x_9) ;  /* 0x0000000400a89947 */ /* 0x000fec0003800000 */
[----:B------:R-:W-:Y:S01]  /*0480*/  LOP3.LUT R13, R10, 0x7fffffe0, RZ, 0xc0, !PT ;  /* 0x7fffffe00a0d7812 */ /* 0x000fe200078ec0ff */
[----:B------:R-:W-:Y:S01]  /*0490*/  VIADD R14, R17, 0x40 ;  /* 0x00000040110e7836 */ /* 0x000fe20000000000 */
[----:B------:R-:W-:Y:S01]  /*04a0*/  IADD3 R10, PT, PT, R8, 0x840, R11 ;  /* 0x00000840080a7810 */ /* 0x000fe20007ffe00b */
[----:B------:R-:W-:Y:S02]  /*04b0*/  IMAD.MOV.U32 R19, RZ, RZ, R6 ;  /* 0x000000ffff137224 */ /* 0x000fe400078e0006 */
[----:B------:R-:W-:-:S07]  /*04c0*/  IMAD.MOV R15, RZ, RZ, -R13 ;  /* 0x000000ffff0f7224 */ /* 0x000fce00078e0a0d */
.L_x_10:
[----:B------:R-:W-:Y:S01]  /*04d0*/  LDS R16, [R14+-0x40] ;  /* 0xffffc0000e107984 */ /* 0x000fe20000000800 */
[----:B------:R-:W-:-:S03]  /*04e0*/  VIADD R15, R15, 0x20 ;  /* 0x000000200f0f7836 */ /* 0x000fc60000000000 */
        /* <DEDUP_REMOVED lines=8> */
[----:B------:R-:W-:Y:S04]  /*0570*/  LDS R24, [R14+-0x30] ;  /* 0xffffd0000e187984 */ /* 0x000fe80000000800 */
[----:B------:R-:W4:Y:S01]  /*0580*/  LDS R25, [R10+-0x630] ;  /* 0xfff9d0000a197984 */ /* 0x000f220000000800 */
[----:B0-----:R-:W-:-:S03]  /*0590*/  VIADDMNMX R16, R17, R16, R19, PT ;  /* 0x0000001011107246 */ /* 0x001fc60003800113 */
[----:B------:R-:W-:Y:S04]  /*05a0*/  LDS R19, [R10+-0x5ac] ;  /* 0xfffa54000a137984 */ /* 0x000fe80000000800 */
[----:B------:R-:W-:Y:S01]  /*05b0*/  LDS R17, [R10+-0x528] ;  /* 0xfffad8000a117984 */ /* 0x000fe20000000800 */
[----:B-1----:R-:W-:-:S03]  /*05c0*/  VIADDMNMX R27, R18, R27, R16, PT ;  /* 0x0000001b121b7246 */ /* 0x002fc60003800110 */
[----:B------:R-:W0:Y:S04]  /*05d0*/  LDS R18, [R14+-0x2c] ;  /* 0xffffd4000e127984 */ /* 0x000e280000000800 */
[----:B------:R-:W1:Y:S01]  /*05e0*/  LDS R16, [R14+-0x28] ;  /* 0xffffd8000e107984 */ /* 0x000e620000000800 */
[----:B--2---:R-:W-:-:S03]  /*05f0*/  VIADDMNMX R22, R22, R23, R27, PT ;  /* 0x0000001716167246 */ /* 0x004fc6000380011b */
[----:B------:R-:W-:Y:S01]  /*0600*/  LDS R23, [R10+-0x39c] ;  /* 0xfffc64000a177984 */ /* 0x000fe20000000800 */
[----:B---3--:R-:W-:-:S03]  /*0610*/  VIADDMNMX R22, R20, R21, R22, PT ;  /* 0x0000001514167246 */ /* 0x008fc60003800116 */
[----:B------:R-:W-:Y:S04]  /*0620*/  LDS R20, [R14+-0x24] ;  /* 0xffffdc000e147984 */ /* 0x000fe80000000800 */
[----:B------:R-:W2:Y:S01]  /*0630*/  LDS R21, [R10+-0x4a4] ;  /* 0xfffb5c000a157984 */ /* 0x000ea20000000800 */
[----:B----4-:R-:W-:-:S03]  /*0640*/  VIADDMNMX R22, R25, R24, R22, PT ;  /* 0x0000001819167246 */ /* 0x010fc60003800116 */
[----:B------:R-:W-:Y:S04]  /*0650*/  LDS R24, [R14+-0x20] ;  /* 0xffffe0000e187984 */ /* 0x000fe80000000800 */
[----:B------:R-:W3:Y:S01]  /*0660*/  LDS R25, [R10+-0x420] ;  /* 0xfffbe0000a197984 */ /* 0x000ee20000000800 */
[----:B0-----:R-:W-:-:S03]  /*0670*/  VIADDMNMX R18, R19, R18, R22, PT ;  /* 0x0000001213127246 */ /* 0x001fc60003800116 */
[----:B------:R-:W0:Y:S01]  /*0680*/  LDS R22, [R14+-0x1c] ;  /* 0xffffe4000e167984 */ /* 0x000e220000000800 */
[----:B-1----:R-:W-:-:S03]  /*0690*/  VIADDMNMX R26, R17, R16, R18, PT ;  /* 0x00000010111a7246 */ /* 0x002fc60003800112 */
[----:B------:R-:W-:Y:S04]  /*06a0*/  LDS R18, [R14+-0x18] ;  /* 0xffffe8000e127984 */ /* 0x000fe80000000800 */
[----:B------:R-:W1:Y:S04]  /*06b0*/  LDS R19, [R10+-0x318] ;  /* 0xfffce8000a137984 */ /* 0x000e680000000800 */
[----:B------:R-:W-:Y:S04]  /*06c0*/  LDS R16, [R14+-0x14] ;  /* 0xffffec000e107984 */ /* 0x000fe80000000800 */
[----:B------:R-:W4:Y:S01]  /*06d0*/  LDS R17, [R10+-0x294] ;  /* 0xfffd6c000a117984 */ /* 0x000f220000000800 */
[----:B--2---:R-:W-:-:S03]  /*06e0*/  VIADDMNMX R20, R21, R20, R26, PT ;  /* 0x0000001415147246 */ /* 0x004fc6000380011a */
[----:B------:R-:W-:Y:S01]  /*06f0*/  LDS R21, [R10+-0x210] ;  /* 0xfffdf0000a157984 */ /* 0x000fe20000000800 */
[----:B---3--:R-:W-:-:S03]  /*0700*/  VIADDMNMX R24, R25, R24, R20, PT ;  /* 0x0000001819187246 */ /* 0x008fc60003800114 */
[----:B------:R-:W2:Y:S04]  /*0710*/  LDS R20, [R14+-0x10] ;  /* 0xfffff0000e147984 */ /* 0x000ea80000000800 */
[----:B------:R-:W-:Y:S01]  /*0720*/  LDS R25, [R10+-0x18c] ;  /* 0xfffe74000a197984 */ /* 0x000fe20000000800 */
[----:B0-----:R-:W-:-:S03]  /*0730*/  VIADDMNMX R22, R23, R22, R24, PT ;  /* 0x0000001617167246 */ /* 0x001fc60003800118 */
[----:B------:R-:W0:Y:S04]  /*0740*/  LDS R24, [R14+-0xc] ;  /* 0xfffff4000e187984 */ /* 0x000e280000000800 */
[----:B------:R-:W-:Y:S01]  /*0750*/  LDS R23, [R10+-0x108] ;  /* 0xfffef8000a177984 */ /* 0x000fe20000000800 */
[----:B-1----:R-:W-:-:S03]  /*0760*/  VIADDMNMX R18, R19, R18, R22, PT ;  /* 0x0000001213127246 */ /* 0x002fc60003800116 */
[----:B------:R-:W1:Y:S04]  /*0770*/  LDS R22, [R14+-0x8] ;  /* 0xfffff8000e167984 */ /* 0x000e680000000800 */
[----:B------:R-:W-:Y:S01]  /*0780*/  LDS R19, [R10] ;  /* 0x000000000a137984 */ /* 0x000fe20000000800 */
[----:B----4-:R-:W-:-:S03]  /*0790*/  VIADDMNMX R26, R17, R16, R18, PT ;  /* 0x00000010111a7246 */ /* 0x010fc60003800112 */
[----:B------:R-:W-:Y:S04]  /*07a0*/  LDS R16, [R14+-0x4] ;  /* 0xfffffc000e107984 */ /* 0x000fe80000000800 */
[----:B------:R-:W3:Y:S04]  /*07b0*/  LDS R17, [R10+-0x84] ;  /* 0xffff7c000a117984 */ /* 0x000ee80000000800 */
[----:B------:R-:W4:Y:S01]  /*07c0*/  LDS R18, [R14] ;  /* 0x000000000e127984 */ /* 0x000f220000000800 */
[----:B--2---:R-:W-:-:S03]  /*07d0*/  VIADDMNMX R20, R21, R20, R26, PT ;  /* 0x0000001415147246 */ /* 0x004fc6000380011a */
[----:B------:R-:W-:Y:S01]  /*07e0*/  LDS R21, [R14+0x4] ;  /* 0x000004000e157984 */ /* 0x000fe20000000800 */
[----:B0-----:R-:W-:-:S03]  /*07f0*/  VIADDMNMX R24, R25, R24, R20, PT ;  /* 0x0000001819187246 */ /* 0x001fc60003800114 */
[----:B------:R-:W0:Y:S04]  /*0800*/  LDS R20, [R10+0x84] ;  /* 0x000084000a147984 */ /* 0x000e280000000800 */
[----:B------:R-:W-:Y:S01]  /*0810*/  LDS R25, [R14+0x10] ;  /* 0x000010000e197984 */ /* 0x000fe20000000800 */
[----:B-1----:R-:W-:-:S03]  /*0820*/  VIADDMNMX R24, R23, R22, R24, PT ;  /* 0x0000001617187246 */ /* 0x002fc60003800118 */
[----:B------:R-:W-:Y:S04]  /*0830*/  LDS R23, [R14+0x8] ;  /* 0x000008000e177984 */ /* 0x000fe80000000800 */
[----:B------:R-:W1:Y:S01]  /*0840*/  LDS R22, [R10+0x108] ;  /* 0x000108000a167984 */ /* 0x000e620000000800 */
[----:B---3--:R-:W-:-:S03]  /*0850*/  VIADDMNMX R24, R17, R16, R24, PT ;  /* 0x0000001011187246 */ /* 0x008fc60003800118 */
[----:B------:R-:W-:Y:S01]  /*0860*/  LDS R17, [R14+0xc] ;  /* 0x00000c000e117984 */ /* 0x000fe20000000800 */
[----:B----4-:R-:W-:-:S03]  /*0870*/  VIADDMNMX R26, R19, R18, R24, PT ;  /* 0x00000012131a7246 */ /* 0x010fc60003800118 */
[----:B------:R-:W2:Y:S04]  /*0880*/  LDS R16, [R10+0x18c] ;  /* 0x00018c000a107984 */ /* 0x000ea80000000800 */
[----:B------:R-:W3:Y:S04]  /*0890*/  LDS R24, [R10+0x210] ;  /* 0x000210000a187984 */ /* 0x000ee80000000800 */
[----:B------:R-:W-:Y:S04]  /*08a0*/  LDS R18, [R14+0x14] ;  /* 0x000014000e127984 */ /* 0x000fe80000000800 */
[----:B------:R-:W4:Y:S01]  /*08b0*/  LDS R19, [R10+0x294] ;  /* 0x000294000a137984 */ /* 0x000f220000000800 */
[----:B0-----:R-:W-:-:S03]  /*08c0*/  VIADDMNMX R20, R20, R21, R26, PT ;  /* 0x0000001514147246 */ /* 0x001fc6000380011a */
[----:B------:R-:W-:Y:S01]  /*08d0*/  LDS R21, [R14+0x18] ;  /* 0x000018000e157984 */ /* 0x000fe20000000800 */
[----:B-1----:R-:W-:-:S03]  /*08e0*/  VIADDMNMX R22, R22, R23, R20, PT ;  /* 0x0000001716167246 */ /* 0x002fc60003800114 */
[----:B------:R-:W0:Y:S04]  /*08f0*/  LDS R20, [R10+0x318] ;  /* 0x000318000a147984 */ /* 0x000e280000000800 */
[----:B------:R-:W-:Y:S01]  /*0900*/  LDS R23, [R14+0x20] ;  /* 0x000020000e177984 */ /* 0x000fe20000000800 */
[----:B--2---:R-:W-:-:S03]  /*0910*/  VIADDMNMX R22, R16, R17, R22, PT ;  /* 0x0000001110167246 */ /* 0x004fc60003800116 */
[----:B------:R-:W-:Y:S01]  /*0920*/  LDS R17, [R14+0x1c] ;  /* 0x00001c000e117984 */ /* 0x000fe20000000800 */
[----:B---3--:R-:W-:-:S03]  /*0930*/  VIADDMNMX R24, R24, R25, R22, PT ;  /* 0x0000001918187246 */ /* 0x008fc60003800116 */
[----:B------:R-:W1:Y:S04]  /*0940*/  LDS R16, [R10+0x39c] ;  /* 0x00039c000a107984 */ /* 0x000e680000000800 */
[----:B------:R-:W2:Y:S01]  /*0950*/  LDS R22, [R10+0x420] ;  /* 0x000420000a167984 */ /* 0x000ea20000000800 */
[----:B----4-:R-:W-:-:S03]  /*0960*/  VIADDMNMX R26, R19, R18, R24, PT ;  /* 0x00000012131a7246 */ /* 0x010fc60003800118 */
[----:B------:R-:W-:Y:S04]  /*0970*/  LDS R25, [R14+0x24] ;  /* 0x000024000e197984 */ /* 0x000fe80000000800 */
[----:B------:R-:W3:Y:S04]  /*0980*/  LDS R24, [R10+0x4a4] ;  /* 0x0004a4000a187984 */ /* 0x000ee80000000800 */
[----:B------:R-:W-:Y:S04]  /*0990*/  LDS R19, [R14+0x28] ;  /* 0x000028000e137984 */ /* 0x000fe80000000800 */
[----:B------:R-:W4:Y:S01]  /*09a0*/  LDS R18, [R10+0x528] ;  /* 0x000528000a127984 */ /* 0x000f220000000800 */
[----:B0-----:R-:W-:-:S03]  /*09b0*/  VIADDMNMX R20, R20, R21, R26, PT ;  /* 0x0000001514147246 */ /* 0x001fc6000380011a */
[----:B------:R-:W-:Y:S01]  /*09c0*/  LDS R21, [R14+0x30] ;  /* 0x000030000e157984 */ /* 0x000fe20000000800 */
[----:B-1----:R-:W-:-:S03]  /*09d0*/  VIADDMNMX R20, R16, R17, R20, PT ;  /* 0x0000001110147246 */ /* 0x002fc60003800114 */
[----:B------:R-:W-:Y:S01]  /*09e0*/  LDS R17, [R14+0x2c] ;  /* 0x00002c000e117984 */ /* 0x000fe20000000800 */
[----:B--2---:R-:W-:-:S03]  /*09f0*/  VIADDMNMX R22, R22, R23, R20, PT ;  /* 0x0000001716167246 */ /* 0x004fc60003800114 */
[----:B------:R-:W0:Y:S04]  /*0a00*/  LDS R16, [R10+0x5ac] ;  /* 0x0005ac000a107984 */ /* 0x000e280000000800 */
[----:B------:R-:W1:Y:S01]  /*0a10*/  LDS R20, [R10+0x630] ;  /* 0x000630000a147984 */ /* 0x000e620000000800 */
[----:B---3--:R-:W-:-:S03]  /*0a20*/  VIADDMNMX R24, R24, R25, R22, PT ;  /* 0x0000001918187246 */ /* 0x008fc60003800116 */
[----:B------:R-:W-:Y:S04]  /*0a30*/  LDS R23, [R14+0x34] ;  /* 0x000034000e177984 */ /* 0x000fe80000000800 */
[----:B------:R-:W2:Y:S01]  /*0a40*/  LDS R22, [R10+0x6b4] ;  /* 0x0006b4000a167984 */ /* 0x000ea20000000800 */
[----:B----4-:R-:W-:-:S03]  /*0a50*/  VIADDMNMX R26, R18, R19, R24, PT ;  /* 0x00000013121a7246 */ /* 0x010fc60003800118 */
[----:B------:R-:W-:Y:S04]  /*0a60*/  LDS R25, [R14+0x38] ;  /* 0x000038000e197984 */ /* 0x000fe80000000800 */
[----:B------:R-:W3:Y:S04]  /*0a70*/  LDS R24, [R10+0x738] ;  /* 0x000738000a187984 */ /* 0x000ee80000000800 */
[----:B------:R4:W-:Y:S04]  /*0a80*/  LDS R19, [R14+0x3c] ;  /* 0x00003c000e137984 */ /* 0x0009e80000000800 */
[----:B------:R5:W3:Y:S01]  /*0a90*/  LDS R18, [R10+0x7bc] ;  /* 0x0007bc000a127984 */ /* 0x000ae20000000800 */
[----:B----4-:R-:W-:-:S02]  /*0aa0*/  VIADD R14, R14, 0x80 ;  /* 0x000000800e0e7836 */ /* 0x010fc40000000000 */
[----:B-----5:R-:W-:Y:S01]  /*0ab0*/  VIADD R10, R10, 0x1080 ;  /* 0x000010800a0a7836 */ /* 0x020fe20000000000 */
[----:B0-----:R-:W-:-:S04]  /*0ac0*/  VIADDMNMX R16, R16, R17, R26, PT ;  /* 0x0000001110107246 */ /* 0x001fc8000380011a */
[----:B-1----:R-:W-:-:S04]  /*0ad0*/  VIADDMNMX R16, R20, R21, R16, PT ;  /* 0x0000001514107246 */ /* 0x002fc80003800110 */
[----:B--2---:R-:W-:-:S04]  /*0ae0*/  VIADDMNMX R16, R22, R23, R16, PT ;  /* 0x0000001716107246 */ /* 0x004fc80003800110 */
[----:B---3--:R-:W-:-:S04]  /*0af0*/  VIADDMNMX R16, R24, R25, R16, PT ;  /* 0x0000001918107246 */ /* 0x008fc80003800110 */
[----:B------:R-:W-:Y:S01]  /*0b00*/  VIADDMNMX R19, R18, R19, R16, PT ;  /* 0x0000001312137246 */ /* 0x000fe20003800110 */
[----:B------:R-:W-:Y:S06]  /*0b10*/  @P1 BRA `(.L_x_10) ;  /* 0xfffffff8006c1947 */ /* 0x000fec000383ffff */
.L_x_9:
[----:B------:R-:W-:Y:S05]  /*0b20*/  @!P0 BRA `(.L_x_8) ;  /* 0x0000000000348947 */ /* 0x000fea0003800000 */
[----:B------:R-:W-:Y:S02]  /*0b30*/  IMAD R8, R13, 0x84, R8 ;  /* 0x000000840d087824 */ /* 0x000fe400078e0208 */
[----:B------:R-:W-:Y:S02]  /*0b40*/  IMAD R0, R0, 0x21, R13 ;  /* 0x0000002100007824 */ /* 0x000fe400078e020d */
[----:B------:R-:W-:Y:S02]  /*0b50*/  IMAD.MOV R12, RZ, RZ, -R12 ;  /* 0x000000ffff0c7224 */ /* 0x000fe400078e0a0c */
[----:B------:R-:W-:Y:S02]  /*0b60*/  IMAD.IADD R8, R11, 0x1, R8 ;  /* 0x000000010b087824 */ /* 0x000fe400078e0208 */
[----:B------:R-:W-:-:S07]  /*0b70*/  IMAD.U32 R9, R0, 0x4, R9 ;  /* 0x0000000400097824 */ /* 0x000fce00078e0009 */
.L_x_11:
[----:B------:R0:W-:Y:S01]  /*0b80*/  LDS R0, [R9] ;  /* 0x0000000009007984 */ /* 0x0001e20000000800 */
[----:B------:R-:W-:-:S03]  /*0b90*/  VIADD R12, R12, 0x1 ;  /* 0x000000010c0c7836 */ /* 0x000fc60000000000 */
[----:B------:R1:W2:Y:S02]  /*0ba0*/  LDS R10, [R8] ;  /* 0x00000000080a7984 */ /* 0x0002a40000000800 */
[----:B------:R-:W-:Y:S01]  /*0bb0*/  ISETP.NE.AND P0, PT, R12, RZ, PT ;  /* 0x000000ff0c00720c */ /* 0x000fe20003f05270 */
[----:B0-----:R-:W-:Y:S02]  /*0bc0*/  VIADD R9, R9, 0x4 ;  /* 0x0000000409097836 */ /* 0x001fe40000000000 */
[----:B-1----:R-:W-:Y:S01]  /*0bd0*/  VIADD R8, R8, 0x84 ;  /* 0x0000008408087836 */ /* 0x002fe20000000000 */
[----:B--2---:R-:W-:-:S09]  /*0be0*/  VIADDMNMX R19, R10, R0, R19, PT ;  /* 0x000000000a137246 */ /* 0x004fd20003800113 */
[----:B------:R-:W-:Y:S05]  /*0bf0*/  @P0 BRA `(.L_x_11) ;  /* 0xfffffffc00e00947 */ /* 0x000fea000383ffff */
.L_x_8:
[----:B------:R-:W0:Y:S01]  /*0c00*/  LDCU UR4, c[0x0][0x398] ;  /* 0x00007300ff0477ac */ /* 0x000e220008000800 */
[----:B------:R-:W-:Y:S02]  /*0c10*/  ISETP.GT.AND P0, PT, R6, R19, PT ;  /* 0x000000130600720c */ /* 0x000fe40003f04270 */
[----:B------:R-:W-:-:S04]  /*0c20*/  VIMNMX R0, PT, PT, R4, R7, !PT ;  /* 0x0000000704007248 */ /* 0x000fc80007fe0100 */
[----:B0-----:R-:W-:-:S13]  /*0c30*/  ISETP.GE.OR P0, PT, R0, UR4, !P0 ;  /* 0x0000000400007c0c */ /* 0x001fda000c706670 */
[----:B------:R-:W-:Y:S05]  /*0c40*/  @P0 EXIT ;  /* 0x000000000000094d */ /* 0x000fea0003800000 */
[----:B------:R-:W-:-:S04]  /*0c50*/  IMAD.MOV.U32 R4, RZ, RZ, R2 ;  /* 0x000000ffff047224 */ /* 0x000fc800078e0002 */
[----:B------:R-:W-:-:S05]  /*0c60*/  IMAD.WIDE R4, R7, 0x4, R4 ;  /* 0x0000000407047825 */ /* 0x000fca00078e0204 */
[----:B------:R-:W-:Y:S01]  /*0c70*/  STG.E desc[UR6][R4.64], R19 ;  /* 0x0000001304007986 */ /* 0x000fe2000c101906 */
[----:B------:R-:W-:Y:S05]  /*0c80*/  EXIT ;  /* 0x000000000000794d */ /* 0x000fea0003800000 */
.L_x_12:
        /* <DEDUP_REMOVED lines=15> */
.L_x_19:


//--------------------- .text._Z8kernel_IPcmiiiii --------------------------
	.section	.text._Z8kernel_IPcmiiiii,"ax",@progbits
	.align	128
        .global         _Z8kernel_IPcmiiiii
        .type           _Z8kernel_IPcmiiiii,@function
        .size           _Z8kernel_IPcmiiiii,(.L_x_20 - _Z8kernel_IPcmiiiii)
        .other          _Z8kernel_IPcmiiiii,@"STO_CUDA_ENTRY STV_DEFAULT"
_Z8kernel_IPcmiiiii:
.text._Z8kernel_IPcmiiiii:
[----:B------:R-:W-:Y:S01]  /*0000*/  LDC R1, c[0x0][0x37c] ;  /* 0x0000df00ff017b82 */ /* 0x000fe20000000800 */
[----:B------:R-:W0:Y:S07]  /*0010*/  S2R R0, SR_TID.X ;  /* 0x0000000000007919 */ /* 0x000e2e0000002100 */
[----:B------:R-:W0:Y:S01]  /*0020*/  LDC.64 R10, c[0x0][0x390] ;  /* 0x0000e400ff0a7b82 */ /* 0x000e220000000a00 */
[----:B------:R-:W1:Y:S01]  /*0030*/  LDCU.64 UR6, c[0x0][0x388] ;  /* 0x00007100ff0677ac */ /* 0x000e620008000a00 */
[----:B------:R-:W2:Y:S01]  /*0040*/  S2R R12, SR_TID.Y ;  /* 0x00000000000c7919 */ /* 0x000ea20000002200 */
[----:B------:R-:W3:Y:S05]  /*0050*/  LDCU.64 UR4, c[0x0][0x358] ;  /* 0x00006b00ff0477ac */ /* 0x000eea0008000a00 */
[----:B------:R-:W0:Y:S08]  /*0060*/  LDC.64 R2, c[0x0][0x398] ;  /* 0x0000e600ff027b82 */ /* 0x000e300000000a00 */
[----:B------:R-:W1:Y:S01]  /*0070*/  LDC.64 R6, c[0x0][0x380] ;  /* 0x0000e000ff067b82 */ /* 0x000e620000000a00 */
[----:B0-----:R-:W-:-:S05]  /*0080*/  IMAD R5, R3, R10, R0 ;  /* 0x0000000a03057224 */ /* 0x001fca00078e0200 */
[----:B------:R-:W-:Y:S01]  /*0090*/  SHF.R.S32.HI R4, RZ, 0x1f, R5 ;  /* 0x0000001fff047819 */ /* 0x000fe20000011405 */
[----:B-1----:R-:W-:-:S04]  /*00a0*/  IMAD.WIDE.U32 R6, R5, UR6, R6 ;  /* 0x0000000605067c25 */ /* 0x002fc8000f8e0006 */
[----:B------:R-:W-:Y:S01]  /*00b0*/  IMAD R4, R4, UR6, RZ ;  /* 0x0000000604047c24 */ /* 0x000fe2000f8e02ff */
[----:B------:R-:W0:Y:S01]  /*00c0*/  S2R R10, SR_CgaCtaId ;  /* 0x00000000000a7919 */ /* 0x000e220000008800 */
[----:B------:R-:W1:Y:S02]  /*00d0*/  LDCU UR6, c[0x0][0x3a0] ;  /* 0x00007400ff0677ac */ /* 0x000e640008000800 */
[----:B------:R-:W-:Y:S02]  /*00e0*/  IMAD R9, R5, UR7, R4 ;  /* 0x0000000705097c24 */ /* 0x000fe4000f8e0204 */
[----:B------:R-:W-:Y:S02]  /*00f0*/  IMAD.MOV.U32 R4, RZ, RZ, R6 ;  /* 0x000000ffff047224 */ /* 0x000fe400078e0006 */
[----:B------:R-:W-:Y:S02]  /*0100*/  IMAD.IADD R5, R7, 0x1, R9 ;  /* 0x0000000107057824 */ /* 0x000fe400078e0209 */
[----:B--2---:R-:W-:-:S04]  /*0110*/  IMAD R9, R3, R11, R12 ;  /* 0x0000000b03097224 */ /* 0x004fc800078e020c */
[----:B------:R-:W-:-:S05]  /*0120*/  IMAD.WIDE R14, R9, 0x4, R4 ;  /* 0x00000004090e7825 */ /* 0x000fca00078e0204 */
[----:B---3--:R-:W2:Y:S01]  /*0130*/  LDG.E.CONSTANT R8, desc[UR4][R14.64] ;  /* 0x000000040e087981 */ /* 0x008ea2000c1e9900 */
[----:B------:R-:W-:Y:S01]  /*0140*/  MOV R13, 0x400 ;  /* 0x00000400000d7802 */ /* 0x000fe20000000f00 */
[----:B-1----:R-:W-:Y:S01]  /*0150*/  IMAD R16, R3, UR6, RZ ;  /* 0x0000000603107c24 */ /* 0x002fe2000f8e02ff */
[----:B------:R-:W-:-:S04]  /*0160*/  SHF.L.U32 R12, R12, 0x2, RZ ;  /* 0x000000020c0c7819 */ /* 0x000fc800000006ff */
[----:B------:R-:W-:-:S04]  /*0170*/  VIADDMNMX R17, R16, R3, R2, PT ;  /* 0x0000000310117246 */ /* 0x000fc80003800102 */
[----:B------:R-:W-:Y:S02]  /*0180*/  ISETP.GE.AND P0, PT, R16, R17, PT ;  /* 0x000000111000720c */ /* 0x000fe40003f06270 */
[----:B0-----:R-:W-:-:S05]  /*0190*/  LEA R13, R10, R13, 0x18 ;  /* 0x0000000d0a0d7211 */ /* 0x001fca00078ec0ff */
[----:B------:R-:W-:-:S04]  /*01a0*/  IMAD R10, R0, 0x84, R13 ;  /* 0x00000084000a7824 */ /* 0x000fc800078e020d */
[----:B------:R-:W-:-:S05]  /*01b0*/  IMAD.IADD R11, R10, 0x1, R12 ;  /* 0x000000010a0b7824 */ /* 0x000fca00078e020c */
[----:B--2---:R0:W-:Y:S01]  /*01c0*/  STS [R11], R8 ;  /* 0x000000080b007388 */ /* 0x0041e20000000800 */
[----:B------:R-:W-:Y:S01]  /*01d0*/  MOV R3, R8 ;  /* 0x0000000800037202 */ /* 0x000fe20000000f00 */
[----:B------:R-:W-:Y:S06]  /*01e0*/  @P0 BRA `(.L_x_13) ;  /* 0x00000004000c0947 */ /* 0x000fec0003800000 */
[----:B------:R-:W-:Y:S01]  /*01f0*/  IMAD.IADD R2, R17, 0x1, -R16 ;  /* 0x0000000111027824 */ /* 0x000fe200078e0a10 */
[----:B------:R-:W-:Y:S02]  /*0200*/  IADD3 R3, PT, PT, R16, -R17, RZ ;  /* 0x8000001110037210 */ /* 0x000fe40007ffe0ff */
[----:B------:R-:W-:Y:S02]  /*0210*/  MOV R15, R16 ;  /* 0x00000010000f7202 */ /* 0x000fe40000000f00 */
[----:B------:R-:W-:Y:S02]  /*0220*/  LOP3.LUT P1, R2, R2, 0x3, RZ, 0xc0, !PT ;  /* 0x0000000302027812 */ /* 0x000fe4000782c0ff */
[----:B------:R-:W-:Y:S01]  /*0230*/  ISETP.GT.U32.AND P0, PT, R3, -0x4, PT ;  /* 0xfffffffc0300780c */ /* 0x000fe20003f04070 */
[----:B------:R-:W-:-:S10]  /*0240*/  IMAD.MOV.U32 R3, RZ, RZ, R8 ;  /* 0x000000ffff037224 */ /* 0x000fd400078e0008 */
[----:B------:R-:W-:Y:S05]  /*0250*/  @!P1 BRA `(.L_x_14) ;  /* 0x0000000000449947 */ /* 0x000fea0003800000 */
[----:B------:R-:W-:Y:S01]  /*0260*/  IMAD.MOV R2, RZ, RZ, -R2 ;  /* 0x000000ffff027224 */ /* 0x000fe200078e0a02 */
[----:B------:R-:W-:Y:S01]  /*0270*/  IADD3 R14, PT, PT, R13, R12, RZ ;  /* 0x0000000c0d0e7210 */ /* 0x000fe20007ffe0ff */
[----:B------:R-:W-:-:S07]  /*0280*/  IMAD.MOV.U32 R15, RZ, RZ, R16 ;  /* 0x000000ffff0f7224 */ /* 0x000fce00078e0010 */
.L_x_15:
[----:B------:R-:W-:Y:S01]  /*0290*/  BAR.SYNC.DEFER_BLOCKING 0x0 ;  /* 0x0000000000007b1d */ /* 0x000fe20000010000 */
[----:B------:R-:W-:Y:S02]  /*02a0*/  VIADD R2, R2, 0x1 ;  /* 0x0000000102027836 */ /* 0x000fe40000000000 */
[----:B------:R-:W-:-:S03]  /*02b0*/  VIADD R15, R15, 0x1 ;  /* 0x000000010f0f7836 */ /* 0x000fc60000000000 */
[----:B------:R-:W-:Y:S01]  /*02c0*/  ISETP.NE.AND P2, PT, R2, RZ, PT ;  /* 0x000000ff0200720c */ /* 0x000fe20003f45270 */
[----:B-1----:R1:W-:Y:S04]  /*02d0*/  LDS R18, [R10] ;  /* 0x000000000a127984 */ /* 0x0023e80000000800 */
[----:B------:R2:W3:Y:S04]  /*02e0*/  LDS R19, [R14] ;  /* 0x000000000e137984 */ /* 0x0004e80000000800 */
[----:B------:R-:W4:Y:S01]  /*02f0*/  LDS R3, [R11] ;  /* 0x000000000b037984 */ /* 0x000f220000000800 */
[----:B-1----:R-:W-:Y:S01]  /*0300*/  IADD3 R10, PT, PT, R10, 0x4, RZ ;  /* 0x000000040a0a7810 */ /* 0x002fe20007ffe0ff */
[----:B--2---:R-:W-:Y:S01]  /*0310*/  VIADD R14, R14, 0x84 ;  /* 0x000000840e0e7836 */ /* 0x004fe20000000000 */
[----:B---3--:R-:W-:-:S04]  /*0320*/  IADD3 R18, PT, PT, R18, R19, RZ ;  /* 0x0000001312127210 */ /* 0x008fc80007ffe0ff */
[----:B----4-:R-:W-:-:S13]  /*0330*/  ISETP.GT.AND P1, PT, R3, R18, PT ;  /* 0x000000120300720c */ /* 0x010fda0003f24270 */
[----:B------:R1:W-:Y:S01]  /*0340*/  @P1 STS [R11], R18 ;  /* 0x000000120b001388 */ /* 0x0003e20000000800 */
[----:B------:R-:W-:Y:S01]  /*0350*/  @P1 MOV R3, R18 ;  /* 0x0000001200031202 */ /* 0x000fe20000000f00 */
[----:B------:R-:W-:Y:S06]  /*0360*/  @P2 BRA `(.L_x_15) ;  /* 0xfffffffc00c82947 */ /* 0x000fec000383ffff */
.L_x_14:
[----:B------:R-:W-:Y:S05]  /*0370*/  @P0 BRA `(.L_x_13) ;  /* 0x0000000000a80947 */ /* 0x000fea0003800000 */
[----:B------:R-:W-:Y:S02]  /*0380*/  IMAD R19, R0, 0x21, R15 ;  /* 0x0000002100137824 */ /* 0x000fe400078e020f */
[C---:B------:R-:W-:Y:S02]  /*0390*/  IMAD R3, R15.reuse, 0x84, R12 ;  /* 0x000000840f037824 */ /* 0x040fe400078e020c */
[----:B------:R-:W-:Y:S01]  /*03a0*/  IMAD.IADD R15, R15, 0x1, -R17 ;  /* 0x000000010f0f7824 */ /* 0x000fe200078e0a11 */
[C---:B------:R-:W-:Y:S01]  /*03b0*/  IADD3 R0, PT, PT, R16.reuse, -R19, RZ ;  /* 0x8000001310007210 */ /* 0x040fe20007ffe0ff */
[----:B------:R-:W-:-:S04]  /*03c0*/  IMAD R2, R16, -0x84, R3 ;  /* 0xffffff7c10027824 */ /* 0x000fc800078e0203 */
[----:B------:R-:W-:Y:S01]  /*03d0*/  IMAD R0, R0, -0x4, RZ ;  /* 0xfffffffc00007824 */ /* 0x000fe200078e02ff */
[----:B------:R-:W-:-:S04]  /*03e0*/  IADD3 R2, PT, PT, R2, 0x108, R13 ;  /* 0x0000010802027810 */ /* 0x000fc80007ffe00d */
[----:B------:R-:W-:-:S07]  /*03f0*/  IADD3 R0, PT, PT, R0, 0x8, R13 ;  /* 0x0000000800007810 */ /* 0x000fce0007ffe00d */
.L_x_16:
[----:B------:R-:W-:Y:S01]  /*0400*/  BAR.SYNC.DEFER_BLOCKING 0x0 ;  /* 0x0000000000007b1d */ /* 0x000fe20000010000 */
[----:B------:R-:W-:-:S04]  /*0410*/  IADD3 R15, PT, PT, R15, 0x4, RZ ;  /* 0x000000040f0f7810 */ /* 0x000fc80007ffe0ff */
[----:B------:R-:W-:Y:S01]  /*0420*/  ISETP.NE.AND P1, PT, R15, RZ, PT ;  /* 0x000000ff0f00720c */ /* 0x000fe20003f25270 */
[----:B------:R-:W-:Y:S04]  /*0430*/  LDS R3, [R0+-0x8] ;  /* 0xfffff80000037984 */ /* 0x000fe80000000800 */
[----:B--2---:R-:W2:Y:S04]  /*0440*/  LDS R10, [R2+-0x108] ;  /* 0xfffef800020a7984 */ /* 0x004ea80000000800 */
[----:B------:R-:W3:Y:S01]  /*0450*/  LDS R12, [R11] ;  /* 0x000000000b0c7984 */ /* 0x000ee20000000800 */
[----:B--2---:R-:W-:-:S04]  /*0460*/  IADD3 R13, PT, PT, R3, R10, RZ ;  /* 0x0000000a030d7210 */ /* 0x004fc80007ffe0ff */
[----:B---3--:R-:W-:-:S13]  /*0470*/  ISETP.GT.AND P0, PT, R12, R13, PT ;  /* 0x0000000d0c00720c */ /* 0x008fda0003f04270 */
[----:B------:R-:W-:Y:S01]  /*0480*/  @P0 STS [R11], R13 ;  /* 0x0000000d0b000388 */ /* 0x000fe20000000800 */
[----:B------:R-:W-:Y:S06]  /*0490*/  BAR.SYNC.DEFER_BLOCKING 0x0 ;  /* 0x0000000000007b1d */ /* 0x000fec0000010000 */
[----:B------:R-:W-:Y:S04]  /*04a0*/  LDS R3, [R0+-0x4] ;  /* 0xfffffc0000037984 */ /* 0x000fe80000000800 */
[----:B------:R-:W2:Y:S04]  /*04b0*/  LDS R10, [R2+-0x84] ;  /* 0xffff7c00020a7984 */ /* 0x000ea80000000800 */
[----:B------:R-:W3:Y:S01]  /*04c0*/  LDS R12, [R11] ;  /* 0x000000000b0c7984 */ /* 0x000ee20000000800 */
[----:B--2---:R-:W-:-:S05]  /*04d0*/  IMAD.IADD R14, R3, 0x1, R10 ;  /* 0x00000001030e7824 */ /* 0x004fca00078e020a */
[----:B---3--:R-:W-:-:S13]  /*04e0*/  ISETP.GT.AND P0, PT, R12, R14, PT ;  /* 0x0000000e0c00720c */ /* 0x008fda0003f04270 */
[----:B------:R-:W-:Y:S01]  /*04f0*/  @P0 STS [R11], R14 ;  /* 0x0000000e0b000388 */ /* 0x000fe20000000800 */
[----:B------:R-:W-:Y:S06]  /*0500*/  BAR.SYNC.DEFER_BLOCKING 0x0 ;  /* 0x0000000000007b1d */ /* 0x000fec0000010000 */
[----:B------:R-:W-:Y:S04]  /*0510*/  LDS R3, [R0] ;  /* 0x0000000000037984 */ /* 0x000fe80000000800 */
[----:B------:R-:W2:Y:S04]  /*0520*/  LDS R10, [R2] ;  /* 0x00000000020a7984 */ /* 0x000ea80000000800 */
[----:B------:R-:W3:Y:S01]  /*0530*/  LDS R12, [R11] ;  /* 0x000000000b0c7984 */ /* 0x000ee20000000800 */
[----:B--2---:R-:W-:-:S04]  /*0540*/  IADD3 R16, PT, PT, R3, R10, RZ ;  /* 0x0000000a03107210 */ /* 0x004fc80007ffe0ff */
[----:B---3--:R-:W-:-:S13]  /*0550*/  ISETP.GT.AND P0, PT, R12, R16, PT ;  /* 0x000000100c00720c */ /* 0x008fda0003f04270 */
[----:B------:R-:W-:Y:S01]  /*0560*/  @P0 STS [R11], R16 ;  /* 0x000000100b000388 */ /* 0x000fe20000000800 */
[----:B------:R-:W-:Y:S06]  /*0570*/  BAR.SYNC.DEFER_BLOCKING 0x0 ;  /* 0x0000000000007b1d */ /* 0x000fec0000010000 */
[----:B------:R2:W-:Y:S04]  /*0580*/  LDS R10, [R0+0x4] ;  /* 0x00000400000a7984 */ /* 0x0005e80000000800 */
[----:B------:R3:W4:Y:S04]  /*0590*/  LDS R13, [R2+0x84] ;  /* 0x00008400020d7984 */ /* 0x0007280000000800 */
[----:B------:R-:W5:Y:S01]  /*05a0*/  LDS R3, [R11] ;  /* 0x000000000b037984 */ /* 0x000f620000000800 */
[----:B--2---:R-:W-:Y:S01]  /*05b0*/  IADD3 R0, PT, PT, R0, 0x10, RZ ;  /* 0x0000001000007810 */ /* 0x004fe20007ffe0ff */
[----:B---3--:R-:W-:-:S02]  /*05c0*/  VIADD R2, R2, 0x210 ;  /* 0x0000021002027836 */ /* 0x008fc40000000000 */
[----:B----4-:R-:W-:-:S05]  /*05d0*/  IMAD.IADD R10, R10, 0x1, R13 ;  /* 0x000000010a0a7824 */ /* 0x010fca00078e020d */
[----:B-----5:R-:W-:-:S13]  /*05e0*/  ISETP.GT.AND P0, PT, R3, R10, PT ;  /* 0x0000000a0300720c */ /* 0x020fda0003f04270 */
[----:B------:R2:W-:Y:S01]  /*05f0*/  @P0 STS [R11], R10 ;  /* 0x0000000a0b000388 */ /* 0x0005e20000000800 */
[----:B------:R-:W-:Y:S01]  /*0600*/  @P0 IMAD.MOV.U32 R3, RZ, RZ, R10 ;  /* 0x000000ffff030224 */ /* 0x000fe200078e000a */
[----:B------:R-:W-:Y:S06]  /*0610*/  @P1 BRA `(.L_x_16) ;  /* 0xfffffffc00781947 */ /* 0x000fec000383ffff */
.L_x_13:
[----:B------:R-:W-:-:S13]  /*0620*/  ISETP.GT.AND P0, PT, R8, R3, PT ;  /* 0x000000030800720c */ /* 0x000fda0003f04270 */
[----:B------:R-:W-:Y:S05]  /*0630*/  @!P0 EXIT ;  /* 0x000000000000894d */ /* 0x000fea0003800000 */
[----:B------:R-:W-:-:S05]  /*0640*/  MOV R4, R6 ;  /* 0x0000000600047202 */ /* 0x000fca0000000f00 */
[----:B------:R-:W-:-:S05]  /*0650*/  IMAD.WIDE R4, R9, 0x4, R4 ;  /* 0x0000000409047825 */ /* 0x000fca00078e0204 */
[----:B------:R-:W-:Y:S01]  /*0660*/  STG.E desc[UR4][R4.64], R3 ;  /* 0x0000000304007986 */ /* 0x000fe2000c101904 */
[----:B------:R-:W-:Y:S05]  /*0670*/  EXIT ;  /* 0x000000000000794d */ /* 0x000fea0003800000 */
.L_x_17:
        /* <DEDUP_REMOVED lines=16> */
.L_x_20:


//--------------------- .nv.shared._Z9kernel_IIPcmiiiii --------------------------
	.section	.nv.shared._Z9kernel_IIPcmiiiii,"aw",@nobits
	.sectionflags	@""
	.align	4
.nv.shared._Z9kernel_IIPcmiiiii:
	.zero		9472


//--------------------- .nv.shared.reserved.0     --------------------------
	.section	.nv.shared.reserved.0,"aw",@nobits
	.weak		__nv_reservedSMEM_offset_0_alias
	.size		__nv_reservedSMEM_offset_0_alias, 0, 64
	.other		__nv_reservedSMEM_offset_0_alias,@"STO_CUDA_RESERVED_SHARED STV_DEFAULT"
__nv_reservedSMEM_offset_0_alias:
	.zero		0
	.zero		64


//--------------------- .nv.shared._Z10kernel_IIIPcmiiiii --------------------------
	.section	.nv.shared._Z10kernel_IIIPcmiiiii,"aw",@nobits
	.sectionflags	@""
	.align	4
.nv.shared._Z10kernel_IIIPcmiiiii:
	.zero		9476


//--------------------- .nv.shared._Z8kernel_IPcmiiiii --------------------------
	.section	.nv.shared._Z8kernel_IPcmiiiii,"aw",@nobits
	.sectionflags	@""
	.align	4
.nv.shared._Z8kernel_IPcmiiiii:
	.zero		5248


//--------------------- .nv.constant0._Z9kernel_IIPcmiiiii --------------------------
	.section	.nv.constant0._Z9kernel_IIPcmiiiii,"a",@progbits
	.sectionflags	@""
	.align	4
.nv.constant0._Z9kernel_IIPcmiiiii:
	.zero		932


//--------------------- .nv.constant0._Z10kernel_IIIPcmiiiii --------------------------
	.section	.nv.constant0._Z10kernel_IIIPcmiiiii,"a",@progbits
	.sectionflags	@""
	.align	4
.nv.constant0._Z10kernel_IIIPcmiiiii:
	.zero		932


//--------------------- .nv.constant0._Z8kernel_IPcmiiiii --------------------------
	.section	.nv.constant0._Z8kernel_IPcmiiiii,"a",@progbits
	.sectionflags	@""
	.align	4
.nv.constant0._Z8kernel_IPcmiiiii:
	.zero		932


//--------------------- SYMBOLS --------------------------

	.type		.nv.reservedSmem.offset0,@object
	.size		.nv.reservedSmem.offset0,0x4
	.type		.nv.reservedSmem.cap,@object
	.size		.nv.reservedSmem.cap,0x4
